// auto-generated by cutlass_sweep.gemm — config: {"arch": "sm_100", "cluster_m": 1, "cluster_n": 8, "dtype": "fp16", "dtype_b": "fp16", "layout": "tt", "stages": 3, "tile_k": 64, "tile_m": 128, "tile_n": 128}
#include "cutlass/cutlass.h"
#include "cutlass/gemm/collective/collective_builder.hpp"
#include "cutlass/gemm/device/gemm_universal_adapter.h"
#include "cutlass/gemm/kernel/gemm_universal.hpp"
#include "cutlass/epilogue/collective/collective_builder.hpp"

using ElemA = cutlass::half_t;
using ElemB = cutlass::half_t;
using ElemCD = cutlass::half_t;
using Acc  = float;
using TileShape    = cute::Shape<cute::_128, cute::_128, cute::_64>;
using ClusterShape = cute::Shape<cute::_1, cute::_8, cute::_1>;

using CollectiveEpilogue = typename cutlass::epilogue::collective::CollectiveBuilder<
    cutlass::arch::Sm100, cutlass::arch::OpClassTensorOp,
    TileShape, ClusterShape,
    cutlass::epilogue::collective::EpilogueTileAuto,
    Acc, Acc,
    ElemCD, cutlass::layout::RowMajor, 128 / cutlass::sizeof_bits<ElemCD>::value,
    ElemCD, cutlass::layout::RowMajor, 128 / cutlass::sizeof_bits<ElemCD>::value,
    cutlass::epilogue::collective::EpilogueScheduleAuto
  >::CollectiveOp;

using CollectiveMainloop = typename cutlass::gemm::collective::CollectiveBuilder<
    cutlass::arch::Sm100, cutlass::arch::OpClassTensorOp,
    ElemA, cutlass::layout::ColumnMajor, 128 / cutlass::sizeof_bits<ElemA>::value,
    ElemB, cutlass::layout::ColumnMajor, 128 / cutlass::sizeof_bits<ElemB>::value,
    Acc,
    TileShape, ClusterShape,
    cutlass::gemm::collective::StageCount<3>,
    cutlass::gemm::collective::KernelScheduleAuto
  >::CollectiveOp;

using GemmKernel = cutlass::gemm::kernel::GemmUniversal<
    cute::Shape<int,int,int,int>,
    CollectiveMainloop,
    CollectiveEpilogue
>;
using Gemm = cutlass::gemm::device::GemmUniversalAdapter<GemmKernel>;

// Force the device kernel symbol into the cubin without needing a host main.
auto* _anchor = &cutlass::device_kernel<GemmKernel>;


// ===== COMPILED SASS (sm_100a) =====

	.target	sm_100a

	.elftype	@"ET_EXEC"


//--------------------- .note.nv.tkinfo           --------------------------
	.section	.note.nv.tkinfo,"",@"SHT_NOTE"
	.sectionflags	@"SHF_NOTE_NV_TKINFO"
	.tkinfo
        /*0018*/ 	.word	0x00000002
        /*0030*/ 	.string	""
        /*0030*/ 	.string	"ptxas"
        /*0030*/ 	.string	"Cuda compilation tools, release 13.0, V13.0.88"
        /*0030*/ 	.string	"Build cuda_13.0.r13.0/compiler.36424714_0"
        /*0030*/ 	.string	"-arch sm_100a -m 64 "



//--------------------- .note.nv.cuinfo           --------------------------
	.section	.note.nv.cuinfo,"",@"SHT_NOTE"
	.sectionflags	@"SHF_NOTE_NV_CUINFO"
        /*0018*/ 	.short	0x0002
        /*001a*/ 	.short	0x0064
        /*001c*/ 	.short	0x0082
	.zero		2


//--------------------- .nv.info                  --------------------------
	.section	.nv.info,"",@"SHT_CUDA_INFO"
	.align	4


	//----- nvinfo : EIATTR_REGCOUNT
	.align		4
        /*0000*/ 	.byte	0x04, 0x2f
        /*0002*/ 	.short	(.L_19 - .L_18)
	.align		4
.L_18:
        /*0004*/ 	.word	index@(_ZN7cutlass13device_kernelINS_4gemm6kernel13GemmUniversalIN4cute5tupleIJiiiiEEENS1_10collective13CollectiveMmaINS1_35MainloopSm100TmaUmmaWarpSpecializedILi3ELi2ELi4ENS5_IJNS4_1CILi1EEENSA_ILi8EEESB_EEEEENS5_IJNSA_ILi128EEESF_NSA_ILi64EEEEEENS_6half_tENS5_IJSB_llEEESI_NS5_IJlSB_lEEENS4_8TiledMMAINS4_8MMA_AtomIJNS4_20SM100_MMA_F16BF16_SSISI_SI_fLi128ELi128ELNS4_4UMMA5MajorE1ELSP_0ELNSO_7ScaleInE0ELSQ_0EEEEEENS4_6LayoutINS5_IJSB_SB_SB_EEENS5_IJNSA_ILi0EEESV_SV_EEEEENS5_IJNS4_10UnderscoreESY_SY_EEEEENS4_23SM90_TMA_LOAD_MULTICASTENS4_14ComposedLayoutINS4_7SwizzleILi3ELi4ELi3EEENS4_18smem_ptr_flag_bitsILi16EEENST_INS5_IJSG_SC_EEENS5_IJSB_SG_EEEEEEEvNS4_8identityENS4_13SM90_TMA_LOADENS12_IS14_S16_NST_INS5_IJSC_SG_EEENS5_IJSG_SB_EEEEEEEvS1B_EENS_8epilogue10collective18CollectiveEpilogueINS1I_23Sm100TmaWarpSpecializedILi4ELi2ELi32ELb1ELb0EEEJSH_NS5_IJNST_ISF_SB_EENST_INSA_ILi32EEESB_EEEEESI_SK_SI_SK_NS1I_6fusion15FusionCallbacksIS1M_NS1R_17LinearCombinationISI_fSI_fLNS_15FloatRoundStyleE2EEESH_S1Q_JEEENS4_5SM1004TMEM4LOAD26SM100_TMEM_LOAD_32dp32b32xES1C_NS12_INS13_ILi2ELi4ELi3EEES16_NST_INS5_IJSC_S1O_EEENS5_IJS1O_SB_EEEEEEENS4_39AutoVectorizingCopyWithAssumedAlignmentILi128EEENS4_14SM90_TMA_STOREES25_S27_S27_EEEvvEEEEvNT_6ParamsE)
        /*0008*/ 	.word	0x0000006e


	//----- nvinfo : EIATTR_FRAME_SIZE
	.align		4
.L_19:
        /*000c*/ 	.byte	0x04, 0x11
        /*000e*/ 	.short	(.L_21 - .L_20)
	.align		4
.L_20:
        /*0010*/ 	.word	index@($__internal_2_$__cuda_sm10x_tcgen05_guardrail_trap_unallocated_columns_being_dealloced)
        /*0014*/ 	.word	0x00000000


	//----- nvinfo : EIATTR_FRAME_SIZE
	.align		4
.L_21:
        /*0018*/ 	.byte	0x04, 0x11
        /*001a*/ 	.short	(.L_23 - .L_22)
	.align		4
.L_22:
        /*001c*/ 	.word	index@($__internal_1_$__cuda_sm10x_tcgen05_guardrail_trap_phase_invalid_during_alloc)
        /*0020*/ 	.word	0x00000000


	//----- nvinfo : EIATTR_FRAME_SIZE
	.align		4
.L_23:
        /*0024*/ 	.byte	0x04, 0x11
        /*0026*/ 	.short	(.L_25 - .L_24)
	.align		4
.L_24:
        /*0028*/ 	.word	index@($__internal_0_$__cuda_sm10x_tcgen05_guardrail_trap_col_being_dealloced_not_returned_by_alloc)
        /*002c*/ 	.word	0x00000000


	//----- nvinfo : EIATTR_FRAME_SIZE
	.align		4
.L_25:
        /*0030*/ 	.byte	0x04, 0x11
        /*0032*/ 	.short	(.L_27 - .L_26)
	.align		4
.L_26:
        /*0034*/ 	.word	index@(_ZN7cutlass13device_kernelINS_4gemm6kernel13GemmUniversalIN4cute5tupleIJiiiiEEENS1_10collective13CollectiveMmaINS1_35MainloopSm100TmaUmmaWarpSpecializedILi3ELi2ELi4ENS5_IJNS4_1CILi1EEENSA_ILi8EEESB_EEEEENS5_IJNSA_ILi128EEESF_NSA_ILi64EEEEEENS_6half_tENS5_IJSB_llEEESI_NS5_IJlSB_lEEENS4_8TiledMMAINS4_8MMA_AtomIJNS4_20SM100_MMA_F16BF16_SSISI_SI_fLi128ELi128ELNS4_4UMMA5MajorE1ELSP_0ELNSO_7ScaleInE0ELSQ_0EEEEEENS4_6LayoutINS5_IJSB_SB_SB_EEENS5_IJNSA_ILi0EEESV_SV_EEEEENS5_IJNS4_10UnderscoreESY_SY_EEEEENS4_23SM90_TMA_LOAD_MULTICASTENS4_14ComposedLayoutINS4_7SwizzleILi3ELi4ELi3EEENS4_18smem_ptr_flag_bitsILi16EEENST_INS5_IJSG_SC_EEENS5_IJSB_SG_EEEEEEEvNS4_8identityENS4_13SM90_TMA_LOADENS12_IS14_S16_NST_INS5_IJSC_SG_EEENS5_IJSG_SB_EEEEEEEvS1B_EENS_8epilogue10collective18CollectiveEpilogueINS1I_23Sm100TmaWarpSpecializedILi4ELi2ELi32ELb1ELb0EEEJSH_NS5_IJNST_ISF_SB_EENST_INSA_ILi32EEESB_EEEEESI_SK_SI_SK_NS1I_6fusion15FusionCallbacksIS1M_NS1R_17LinearCombinationISI_fSI_fLNS_15FloatRoundStyleE2EEESH_S1Q_JEEENS4_5SM1004TMEM4LOAD26SM100_TMEM_LOAD_32dp32b32xES1C_NS12_INS13_ILi2ELi4ELi3EEES16_NST_INS5_IJSC_S1O_EEENS5_IJS1O_SB_EEEEEEENS4_39AutoVectorizingCopyWithAssumedAlignmentILi128EEENS4_14SM90_TMA_STOREES25_S27_S27_EEEvvEEEEvNT_6ParamsE)
        /*0038*/ 	.word	0x00000000


	//----- nvinfo : EIATTR_MIN_STACK_SIZE
	.align		4
.L_27:
        /*003c*/ 	.byte	0x04, 0x12
        /*003e*/ 	.short	(.L_29 - .L_28)
	.align		4
.L_28:
        /*0040*/ 	.word	index@(_ZN7cutlass13device_kernelINS_4gemm6kernel13GemmUniversalIN4cute5tupleIJiiiiEEENS1_10collective13CollectiveMmaINS1_35MainloopSm100TmaUmmaWarpSpecializedILi3ELi2ELi4ENS5_IJNS4_1CILi1EEENSA_ILi8EEESB_EEEEENS5_IJNSA_ILi128EEESF_NSA_ILi64EEEEEENS_6half_tENS5_IJSB_llEEESI_NS5_IJlSB_lEEENS4_8TiledMMAINS4_8MMA_AtomIJNS4_20SM100_MMA_F16BF16_SSISI_SI_fLi128ELi128ELNS4_4UMMA5MajorE1ELSP_0ELNSO_7ScaleInE0ELSQ_0EEEEEENS4_6LayoutINS5_IJSB_SB_SB_EEENS5_IJNSA_ILi0EEESV_SV_EEEEENS5_IJNS4_10UnderscoreESY_SY_EEEEENS4_23SM90_TMA_LOAD_MULTICASTENS4_14ComposedLayoutINS4_7SwizzleILi3ELi4ELi3EEENS4_18smem_ptr_flag_bitsILi16EEENST_INS5_IJSG_SC_EEENS5_IJSB_SG_EEEEEEEvNS4_8identityENS4_13SM90_TMA_LOADENS12_IS14_S16_NST_INS5_IJSC_SG_EEENS5_IJSG_SB_EEEEEEEvS1B_EENS_8epilogue10collective18CollectiveEpilogueINS1I_23Sm100TmaWarpSpecializedILi4ELi2ELi32ELb1ELb0EEEJSH_NS5_IJNST_ISF_SB_EENST_INSA_ILi32EEESB_EEEEESI_SK_SI_SK_NS1I_6fusion15FusionCallbacksIS1M_NS1R_17LinearCombinationISI_fSI_fLNS_15FloatRoundStyleE2EEESH_S1Q_JEEENS4_5SM1004TMEM4LOAD26SM100_TMEM_LOAD_32dp32b32xES1C_NS12_INS13_ILi2ELi4ELi3EEES16_NST_INS5_IJSC_S1O_EEENS5_IJS1O_SB_EEEEEEENS4_39AutoVectorizingCopyWithAssumedAlignmentILi128EEENS4_14SM90_TMA_STOREES25_S27_S27_EEEvvEEEEvNT_6ParamsE)
        /*0044*/ 	.word	0x00000000
.L_29:


//--------------------- .nv.compat                --------------------------
	.section	.nv.compat,"",@"SHT_CUDA_COMPAT_INFO"
	.align	4
        /*0000*/ 	.byte	0x02, 0x09, 0x01, 0x00, 0x02, 0x02, 0x02, 0x00, 0x02, 0x05, 0x05, 0x00, 0x03, 0x07, 0x01, 0x01
        /*0010*/ 	.byte	0x02, 0x03, 0x01, 0x00, 0x02, 0x06, 0x01, 0x00, 0x04, 0x0b, 0x08, 0x00, 0x09, 0x00, 0x00, 0x00
        /*0020*/ 	.byte	0x00, 0x00, 0x00, 0x00


//--------------------- .nv.info._ZN7cutlass13device_kernelINS_4gemm6kernel13GemmUniversalIN4cute5tupleIJiiiiEEENS1_10collective13CollectiveMmaINS1_35MainloopSm100TmaUmmaWarpSpecializedILi3ELi2ELi4ENS5_IJNS4_1CILi1EEENSA_ILi8EEESB_EEEEENS5_IJNSA_ILi128EEESF_NSA_ILi64EEEEEENS_6half_tENS5_IJSB_llEEESI_NS5_IJlSB_lEEENS4_8TiledMMAINS4_8MMA_AtomIJNS4_20SM100_MMA_F16BF16_SSISI_SI_fLi128ELi128ELNS4_4UMMA5MajorE1ELSP_0ELNSO_7ScaleInE0ELSQ_0EEEEEENS4_6LayoutINS5_IJSB_SB_SB_EEENS5_IJNSA_ILi0EEESV_SV_EEEEENS5_IJNS4_10UnderscoreESY_SY_EEEEENS4_23SM90_TMA_LOAD_MULTICASTENS4_14ComposedLayoutINS4_7SwizzleILi3ELi4ELi3EEENS4_18smem_ptr_flag_bitsILi16EEENST_INS5_IJSG_SC_EEENS5_IJSB_SG_EEEEEEEvNS4_8identityENS4_13SM90_TMA_LOADENS12_IS14_S16_NST_INS5_IJSC_SG_EEENS5_IJSG_SB_EEEEEEEvS1B_EENS_8epilogue10collective18CollectiveEpilogueINS1I_23Sm100TmaWarpSpecializedILi4ELi2ELi32ELb1ELb0EEEJSH_NS5_IJNST_ISF_SB_EENST_INSA_ILi32EEESB_EEEEESI_SK_SI_SK_NS1I_6fusion15FusionCallbacksIS1M_NS1R_17LinearCombinationISI_fSI_fLNS_15FloatRoundStyleE2EEESH_S1Q_JEEENS4_5SM1004TMEM4LOAD26SM100_TMEM_LOAD_32dp32b32xES1C_NS12_INS13_ILi2ELi4ELi3EEES16_NST_INS5_IJSC_S1O_EEENS5_IJS1O_SB_EEEEEEENS4_39AutoVectorizingCopyWithAssumedAlignmentILi128EEENS4_14SM90_TMA_STOREES25_S27_S27_EEEvvEEEEvNT_6ParamsE --------------------------
	.section	.nv.info._ZN7cutlass13device_kernelINS_4gemm6kernel13GemmUniversalIN4cute5tupleIJiiiiEEENS1_10collective13CollectiveMmaINS1_35MainloopSm100TmaUmmaWarpSpecializedILi3ELi2ELi4ENS5_IJNS4_1CILi1EEENSA_ILi8EEESB_EEEEENS5_IJNSA_ILi128EEESF_NSA_ILi64EEEEEENS_6half_tENS5_IJSB_llEEESI_NS5_IJlSB_lEEENS4_8TiledMMAINS4_8MMA_AtomIJNS4_20SM100_MMA_F16BF16_SSISI_SI_fLi128ELi128ELNS4_4UMMA5MajorE1ELSP_0ELNSO_7ScaleInE0ELSQ_0EEEEEENS4_6LayoutINS5_IJSB_SB_SB_EEENS5_IJNSA_ILi0EEESV_SV_EEEEENS5_IJNS4_10UnderscoreESY_SY_EEEEENS4_23SM90_TMA_LOAD_MULTICASTENS4_14ComposedLayoutINS4_7SwizzleILi3ELi4ELi3EEENS4_18smem_ptr_flag_bitsILi16EEENST_INS5_IJSG_SC_EEENS5_IJSB_SG_EEEEEEEvNS4_8identityENS4_13SM90_TMA_LOADENS12_IS14_S16_NST_INS5_IJSC_SG_EEENS5_IJSG_SB_EEEEEEEvS1B_EENS_8epilogue10collective18CollectiveEpilogueINS1I_23Sm100TmaWarpSpecializedILi4ELi2ELi32ELb1ELb0EEEJSH_NS5_IJNST_ISF_SB_EENST_INSA_ILi32EEESB_EEEEESI_SK_SI_SK_NS1I_6fusion15FusionCallbacksIS1M_NS1R_17LinearCombinationISI_fSI_fLNS_15FloatRoundStyleE2EEESH_S1Q_JEEENS4_5SM1004TMEM4LOAD26SM100_TMEM_LOAD_32dp32b32xES1C_NS12_INS13_ILi2ELi4ELi3EEES16_NST_INS5_IJSC_S1O_EEENS5_IJS1O_SB_EEEEEEENS4_39AutoVectorizingCopyWithAssumedAlignmentILi128EEENS4_14SM90_TMA_STOREES25_S27_S27_EEEvvEEEEvNT_6ParamsE,"",@"SHT_CUDA_INFO"
	.sectionflags	@""
	.align	4


	//----- nvinfo : EIATTR_CUDA_API_VERSION
	.align		4
        /*0000*/ 	.byte	0x04, 0x37
        /*0002*/ 	.short	(.L_31 - .L_30)
.L_30:
        /*0004*/ 	.word	0x00000082


	//----- nvinfo : EIATTR_KPARAM_INFO
	.align		4
.L_31:
        /*0008*/ 	.byte	0x04, 0x17
        /*000a*/ 	.short	(.L_33 - .L_32)
.L_32:
        /*000c*/ 	.word	0x00000000
        /*0010*/ 	.short	0x0000
        /*0012*/ 	.short	0x0000
        /*0014*/ 	.byte	0x00, 0xf0, 0x01, 0x20


	//----- nvinfo : EIATTR_AT_ENTRY_FRAGMENTS
	.align		4
.L_33:
        /*0018*/ 	.byte	0x04, 0x4f
        /*001a*/ 	.short	(.L_35 - .L_34)


	//   ....[0]....
.L_34:
        /*001c*/ 	.word	0x00000006


	//----- nvinfo : EIATTR_RESERVED_SMEM_USED
	.align		4
.L_35:
        /*0020*/ 	.byte	0x01, 0x41
	.zero		2


	//----- nvinfo : EIATTR_SPARSE_MMA_MASK
	.align		4
        /*0024*/ 	.byte	0x03, 0x50
        /*0026*/ 	.short	0x0000


	//----- nvinfo : EIATTR_TCGEN05_1CTA_USED
	.align		4
        /*0028*/ 	.byte	0x01, 0x51
	.zero		2


	//----- nvinfo : EIATTR_MAXREG_COUNT
	.align		4
        /*002c*/ 	.byte	0x03, 0x1b
        /*002e*/ 	.short	0x00ff


	//----- nvinfo : EIATTR_NUM_BARRIERS
	.align		4
        /*0030*/ 	.byte	0x02, 0x4c
        /*0032*/ 	.byte	0x07
	.zero		1


	//----- nvinfo : EIATTR_EXTERNS
	.align		4
        /*0034*/ 	.byte	0x04, 0x0f
        /*0036*/ 	.short	(.L_37 - .L_36)


	//   ....[0]....
	.align		4
.L_36:
        /*0038*/ 	.word	index@(__assertfail)


	//----- nvinfo : EIATTR_MERCURY_ISA_VERSION
	.align		4
.L_37:
        /*003c*/ 	.byte	0x03, 0x5f
        /*003e*/ 	.short	0x0101


	//----- nvinfo : EIATTR_INT_WARP_WIDE_INSTR_OFFSETS
	.align		4
        /*0040*/ 	.byte	0x04, 0x31
        /*0042*/ 	.short	(.L_39 - .L_38)


	//   ....[0]....
.L_38:
        /*0044*/ 	.word	0x00002240


	//   ....[1]....
        /*0048*/ 	.word	0x00003c10


	//   ....[2]....
        /*004c*/ 	.word	0x00003c40


	//   ....[3]....
        /*0050*/ 	.word	0x00003c90


	//   ....[4]....
        /*0054*/ 	.word	0x00004580


	//   ....[5]....
        /*0058*/ 	.word	0x000045d0


	//   ....[6]....
        /*005c*/ 	.word	0x000046c0


	//   ....[7]....
        /*0060*/ 	.word	0x00004730


	//   ....[8]....
        /*0064*/ 	.word	0x00004840


	//   ....[9]....
        /*0068*/ 	.word	0x000048d0


	//   ....[10]....
        /*006c*/ 	.word	0x00004aa0


	//   ....[11]....
        /*0070*/ 	.word	0x00004be0


	//----- nvinfo : EIATTR_COOP_GROUP_MASK_REGIDS
	.align		4
.L_39:
        /*0074*/ 	.byte	0x04, 0x29
        /*0076*/ 	.short	(.L_41 - .L_40)


	//   ....[0]....
.L_40:
        /*0078*/ 	.word	0xffffffff


	//   ....[1]....
        /*007c*/ 	.word	0xffffffff


	//   ....[2]....
        /*0080*/ 	.word	0xffffffff


	//   ....[3]....
        /*0084*/ 	.word	0xffffffff


	//   ....[4]....
        /*0088*/ 	.word	0xffffffff


	//   ....[5]....
        /*008c*/ 	.word	0xffffffff


	//   ....[6]....
        /*0090*/ 	.word	0xffffffff


	//   ....[7]....
        /*0094*/ 	.word	0xffffffff


	//   ....[8]....
        /*0098*/ 	.word	0xffffffff


	//   ....[9]....
        /*009c*/ 	.word	0xffffffff


	//   ....[10]....
        /*00a0*/ 	.word	0xffffffff


	//   ....[11]....
        /*00a4*/ 	.word	0xffffffff


	//   ....[12]....
        /*00a8*/ 	.word	0xffffffff


	//   ....[13]....
        /*00ac*/ 	.word	0xffffffff


	//----- nvinfo : EIATTR_COOP_GROUP_INSTR_OFFSETS
	.align		4
.L_41:
        /*00b0*/ 	.byte	0x04, 0x28
        /*00b2*/ 	.short	(.L_43 - .L_42)


	//   ....[0]....
.L_42:
        /*00b4*/ 	.word	0x00000090


	//   ....[1]....
        /*00b8*/ 	.word	0x000004d0


	//   ....[2]....
        /*00bc*/ 	.word	0x00000660


	//   ....[3]....
        /*00c0*/ 	.word	0x00000800


	//   ....[4]....
        /*00c4*/ 	.word	0x00000900


	//   ....[5]....
        /*00c8*/ 	.word	0x00000a70


	//   ....[6]....
        /*00cc*/ 	.word	0x00000c10


	//   ....[7]....
        /*00d0*/ 	.word	0x00000dc0


	//   ....[8]....
        /*00d4*/ 	.word	0x00002120


	//   ....[9]....
        /*00d8*/ 	.word	0x00002e70


	//   ....[10]....
        /*00dc*/ 	.word	0x00003080


	//   ....[11]....
        /*00e0*/ 	.word	0x000030b0


	//   ....[12]....
        /*00e4*/ 	.word	0x00003b00


	//   ....[13]....
        /*00e8*/ 	.word	0x00003d30


	//----- nvinfo : EIATTR_VRC_CTA_INIT_COUNT
	.align		4
.L_43:
        /*00ec*/ 	.byte	0x02, 0x4a
        /*00ee*/ 	.byte	0x80
	.zero		1


	//----- nvinfo : EIATTR_SYSCALL_OFFSETS
	.align		4
        /*00f0*/ 	.byte	0x04, 0x46
        /*00f2*/ 	.short	(.L_45 - .L_44)


	//   ....[0]....
.L_44:
        /*00f4*/ 	.word	0x00005680


	//   ....[1]....
        /*00f8*/ 	.word	0x00005770


	//   ....[2]....
        /*00fc*/ 	.word	0x00005ee0


	//   ....[3]....
        /*0100*/ 	.word	0x00006b60


	//   ....[4]....
        /*0104*/ 	.word	0x000077b0


	//   ....[5]....
        /*0108*/ 	.word	0x00008400


	//----- nvinfo : EIATTR_MBARRIER_INSTR_OFFSETS
	.align		4
.L_45:
        /*010c*/ 	.byte	0x04, 0x39
        /*010e*/ 	.short	(.L_47 - .L_46)


	//   ....[0]....
.L_46:
        /*0110*/ 	.word	0x000005f0
        /*0114*/ 	.word	0x000000ff
        /*0118*/ 	.word	0x00000000
        /*011c*/ 	.short	0x0100
        /*011e*/ 	.byte	0x08
	.zero		1


	//   ....[1]....
        /*0120*/ 	.word	0x00000600
        /*0124*/ 	.word	0x000000ff
        /*0128*/ 	.word	0x00000018
        /*012c*/ 	.short	0x0100
        /*012e*/ 	.byte	0x08
	.zero		1


	//   ....[2]....
        /*0130*/ 	.word	0x00000610
        /*0134*/ 	.word	0x000000ff
        /*0138*/ 	.word	0x00000008
        /*013c*/ 	.short	0x0100
        /*013e*/ 	.byte	0x08
	.zero		1


	//   ....[3]....
        /*0140*/ 	.word	0x00000620
        /*0144*/ 	.word	0x000000ff
        /*0148*/ 	.word	0x00000020
        /*014c*/ 	.short	0x0100
        /*014e*/ 	.byte	0x08
	.zero		1


	//   ....[4]....
        /*0150*/ 	.word	0x00000630
        /*0154*/ 	.word	0x000000ff
        /*0158*/ 	.word	0x00000010
        /*015c*/ 	.short	0x0100
        /*015e*/ 	.byte	0x08
	.zero		1


	//   ....[5]....
        /*0160*/ 	.word	0x00000640
        /*0164*/ 	.word	0x000000ff
        /*0168*/ 	.word	0x00000028
        /*016c*/ 	.short	0x0100
        /*016e*/ 	.byte	0x08
	.zero		1


	//   ....[6]....
        /*0170*/ 	.word	0x00000770
        /*0174*/ 	.word	0x000000ff
        /*0178*/ 	.word	0x00000030
        /*017c*/ 	.short	0x0100
        /*017e*/ 	.byte	0x08
	.zero		1


	//   ....[7]....
        /*0180*/ 	.word	0x00000780
        /*0184*/ 	.word	0x000000ff
        /*0188*/ 	.word	0x00000050
        /*018c*/ 	.short	0x0100
        /*018e*/ 	.byte	0x08
	.zero		1


	//   ....[8]....
        /*0190*/ 	.word	0x00000790
        /*0194*/ 	.word	0x000000ff
        /*0198*/ 	.word	0x00000038
        /*019c*/ 	.short	0x0100
        /*019e*/ 	.byte	0x08
	.zero		1


	//   ....[9]....
        /*01a0*/ 	.word	0x000007a0
        /*01a4*/ 	.word	0x000000ff
        /*01a8*/ 	.word	0x00000058
        /*01ac*/ 	.short	0x0100
        /*01ae*/ 	.byte	0x08
	.zero		1


	//   ....[10]....
        /*01b0*/ 	.word	0x000007b0
        /*01b4*/ 	.word	0x000000ff
        /*01b8*/ 	.word	0x00000040
        /*01bc*/ 	.short	0x0100
        /*01be*/ 	.byte	0x08
	.zero		1


	//   ....[11]....
        /*01c0*/ 	.word	0x000007c0
        /*01c4*/ 	.word	0x000000ff
        /*01c8*/ 	.word	0x00000060
        /*01cc*/ 	.short	0x0100
        /*01ce*/ 	.byte	0x08
	.zero		1


	//   ....[12]....
        /*01d0*/ 	.word	0x000007d0
        /*01d4*/ 	.word	0x000000ff
        /*01d8*/ 	.word	0x00000048
        /*01dc*/ 	.short	0x0100
        /*01de*/ 	.byte	0x08
	.zero		1


	//   ....[13]....
        /*01e0*/ 	.word	0x000007e0
        /*01e4*/ 	.word	0x000000ff
        /*01e8*/ 	.word	0x00000068
        /*01ec*/ 	.short	0x0100
        /*01ee*/ 	.byte	0x08
	.zero		1


	//   ....[14]....
        /*01f0*/ 	.word	0x000008d0
        /*01f4*/ 	.word	0x000000ff
        /*01f8*/ 	.word	0x00000070
        /*01fc*/ 	.short	0x0100
        /*01fe*/ 	.byte	0x06
	.zero		1


	//   ....[15]....
        /*0200*/ 	.word	0x000008e0
        /*0204*/ 	.word	0x000000ff
        /*0208*/ 	.word	0x00000078
        /*020c*/ 	.short	0x0100
        /*020e*/ 	.byte	0x06
	.zero		1


	//   ....[16]....
        /*0210*/ 	.word	0x00000a20
        /*0214*/ 	.word	0x000000ff
        /*0218*/ 	.word	0x00000080
        /*021c*/ 	.short	0x0100
        /*021e*/ 	.byte	0x06
	.zero		1


	//   ....[17]....
        /*0220*/ 	.word	0x00000a30
        /*0224*/ 	.word	0x000000ff
        /*0228*/ 	.word	0x00000090
        /*022c*/ 	.short	0x0100
        /*022e*/ 	.byte	0x06
	.zero		1


	//   ....[18]....
        /*0230*/ 	.word	0x00000a40
        /*0234*/ 	.word	0x000000ff
        /*0238*/ 	.word	0x00000088
        /*023c*/ 	.short	0x0100
        /*023e*/ 	.byte	0x06
	.zero		1


	//   ....[19]....
        /*0240*/ 	.word	0x00000a50
        /*0244*/ 	.word	0x000000ff
        /*0248*/ 	.word	0x00000098
        /*024c*/ 	.short	0x0100
        /*024e*/ 	.byte	0x06
	.zero		1


	//   ....[20]....
        /*0250*/ 	.word	0x00000b80
        /*0254*/ 	.word	0x000000ff
        /*0258*/ 	.word	0x000000a0
        /*025c*/ 	.short	0x0100
        /*025e*/ 	.byte	0x08
	.zero		1


	//   ....[21]....
        /*0260*/ 	.word	0x00000b90
        /*0264*/ 	.word	0x000000ff
        /*0268*/ 	.word	0x000000c0
        /*026c*/ 	.short	0x0100
        /*026e*/ 	.byte	0x08
	.zero		1


	//   ....[22]....
        /*0270*/ 	.word	0x00000ba0
        /*0274*/ 	.word	0x000000ff
        /*0278*/ 	.word	0x000000a8
        /*027c*/ 	.short	0x0100
        /*027e*/ 	.byte	0x08
	.zero		1


	//   ....[23]....
        /*0280*/ 	.word	0x00000bb0
        /*0284*/ 	.word	0x000000ff
        /*0288*/ 	.word	0x000000c8
        /*028c*/ 	.short	0x0100
        /*028e*/ 	.byte	0x08
	.zero		1


	//   ....[24]....
        /*0290*/ 	.word	0x00000bc0
        /*0294*/ 	.word	0x000000ff
        /*0298*/ 	.word	0x000000b0
        /*029c*/ 	.short	0x0100
        /*029e*/ 	.byte	0x08
	.zero		1


	//   ....[25]....
        /*02a0*/ 	.word	0x00000bd0
        /*02a4*/ 	.word	0x000000ff
        /*02a8*/ 	.word	0x000000d0
        /*02ac*/ 	.short	0x0100
        /*02ae*/ 	.byte	0x08
	.zero		1


	//   ....[26]....
        /*02b0*/ 	.word	0x00000be0
        /*02b4*/ 	.word	0x000000ff
        /*02b8*/ 	.word	0x000000b8
        /*02bc*/ 	.short	0x0100
        /*02be*/ 	.byte	0x08
	.zero		1


	//   ....[27]....
        /*02c0*/ 	.word	0x00000bf0
        /*02c4*/ 	.word	0x000000ff
        /*02c8*/ 	.word	0x000000d8
        /*02cc*/ 	.short	0x0100
        /*02ce*/ 	.byte	0x08
	.zero		1


	//   ....[28]....
        /*02d0*/ 	.word	0x00000ce0
        /*02d4*/ 	.word	0x000000ff
        /*02d8*/ 	.word	0x000000e0
        /*02dc*/ 	.short	0x0100
        /*02de*/ 	.byte	0x06
	.zero		1


	//   ....[29]....
        /*02e0*/ 	.word	0x00000cf0
        /*02e4*/ 	.word	0x000000ff
        /*02e8*/ 	.word	0x000000f0
        /*02ec*/ 	.short	0x0100
        /*02ee*/ 	.byte	0x06
	.zero		1


	//   ....[30]....
        /*02f0*/ 	.word	0x00000d00
        /*02f4*/ 	.word	0x000000ff
        /*02f8*/ 	.word	0x000000e8
        /*02fc*/ 	.short	0x0100
        /*02fe*/ 	.byte	0x06
	.zero		1


	//   ....[31]....
        /*0300*/ 	.word	0x00000d10
        /*0304*/ 	.word	0x000000ff
        /*0308*/ 	.word	0x000000f8
        /*030c*/ 	.short	0x0100
        /*030e*/ 	.byte	0x06
	.zero		1


	//   ....[32]....
        /*0310*/ 	.word	0x000018a0
        /*0314*/ 	.word	0x00000002
        /*0318*/ 	.word	0x000000f0
        /*031c*/ 	.short	0x010a
        /*031e*/ 	.byte	0xff
	.zero		1


	//   ....[33]....
        /*0320*/ 	.word	0x000018d0
        /*0324*/ 	.word	0x00000002
        /*0328*/ 	.word	0x000000e0
        /*032c*/ 	.short	0x0101
        /*032e*/ 	.byte	0xff
	.zero		1


	//   ....[34]....
        /*0330*/ 	.word	0x000019a0
        /*0334*/ 	.word	0x000000ff
        /*0338*/ 	.word	0x00000018
        /*033c*/ 	.short	0x010a
        /*033e*/ 	.byte	0x08
	.zero		1


	//   ....[35]....
        /*0340*/ 	.word	0x00001a50
        /*0344*/ 	.word	0x000000ff
        /*0348*/ 	.word	0x00000018
        /*034c*/ 	.short	0x010a
        /*034e*/ 	.byte	0x21
	.zero		1


	//   ....[36]....
        /*0350*/ 	.word	0x00001be0
        /*0354*/ 	.word	0x000000ff
        /*0358*/ 	.word	0x00000018
        /*035c*/ 	.short	0x010a
        /*035e*/ 	.byte	0x08
	.zero		1


	//   ....[37]....
        /*0360*/ 	.word	0x00001d60
        /*0364*/ 	.word	0x000000ff
        /*0368*/ 	.word	0x00000078
        /*036c*/ 	.short	0x0101
        /*036e*/ 	.byte	0x05
	.zero		1


	//   ....[38]....
        /*0370*/ 	.word	0x00001d80
        /*0374*/ 	.word	0x000000ff
        /*0378*/ 	.word	0x00000018
        /*037c*/ 	.short	0x010a
        /*037e*/ 	.byte	0x08
	.zero		1


	//   ....[39]....
        /*0380*/ 	.word	0x00001e10
        /*0384*/ 	.word	0x000000ff
        /*0388*/ 	.word	0x00000018
        /*038c*/ 	.short	0x010a
        /*038e*/ 	.byte	0x19
	.zero		1


	//   ....[40]....
        /*0390*/ 	.word	0x00001fa0
        /*0394*/ 	.word	0x000000ff
        /*0398*/ 	.word	0x00000018
        /*039c*/ 	.short	0x010a
        /*039e*/ 	.byte	0x08
	.zero		1


	//   ....[41]....
        /*03a0*/ 	.word	0x00002150
        /*03a4*/ 	.word	0x00000002
        /*03a8*/ 	.word	0x00000080
        /*03ac*/ 	.short	0x010a
        /*03ae*/ 	.byte	0xff
	.zero		1


	//   ....[42]....
        /*03b0*/ 	.word	0x00002210
        /*03b4*/ 	.word	0x00000002
        /*03b8*/ 	.word	0x00000000
        /*03bc*/ 	.short	0x0101
        /*03be*/ 	.byte	0xff
	.zero		1


	//   ....[43]....
        /*03c0*/ 	.word	0x00002770
        /*03c4*/ 	.word	0x000000ff
        /*03c8*/ 	.word	0x00000000
        /*03cc*/ 	.short	0x010a
        /*03ce*/ 	.byte	0x04
	.zero		1


	//   ....[44]....
        /*03d0*/ 	.word	0x00002800
        /*03d4*/ 	.word	0x000000ff
        /*03d8*/ 	.word	0x00000000
        /*03dc*/ 	.short	0x010a
        /*03de*/ 	.byte	0x04
	.zero		1


	//   ....[45]....
        /*03e0*/ 	.word	0x000028a0
        /*03e4*/ 	.word	0x00000000
        /*03e8*/ 	.word	0x00000000
        /*03ec*/ 	.short	0x010a
        /*03ee*/ 	.byte	0xff
	.zero		1


	//   ....[46]....
        /*03f0*/ 	.word	0x000029d0
        /*03f4*/ 	.word	0x00000000
        /*03f8*/ 	.word	0x000000e0
        /*03fc*/ 	.short	0x010a
        /*03fe*/ 	.byte	0xff
	.zero		1


	//   ....[47]....
        /*0400*/ 	.word	0x00002a40
        /*0404*/ 	.word	0x00000000
        /*0408*/ 	.word	0x00000000
        /*040c*/ 	.short	0x0101
        /*040e*/ 	.byte	0xff
	.zero		1


	//   ....[48]....
        /*0410*/ 	.word	0x00002a60
        /*0414*/ 	.word	0x000000ff
        /*0418*/ 	.word	0x00000090
        /*041c*/ 	.short	0x010a
        /*041e*/ 	.byte	0x05
	.zero		1


	//   ....[49]....
        /*0420*/ 	.word	0x00002b80
        /*0424*/ 	.word	0x00000000
        /*0428*/ 	.word	0x00000080
        /*042c*/ 	.short	0x010a
        /*042e*/ 	.byte	0xff
	.zero		1


	//   ....[50]....
        /*0430*/ 	.word	0x00002c80
        /*0434*/ 	.word	0x00000000
        /*0438*/ 	.word	0x00000000
        /*043c*/ 	.short	0x0101
        /*043e*/ 	.byte	0xff
	.zero		1


	//   ....[51]....
        /*0440*/ 	.word	0x00002d10
        /*0444*/ 	.word	0x000000ff
        /*0448*/ 	.word	0x00000090
        /*044c*/ 	.short	0x0106
        /*044e*/ 	.byte	0x05
	.zero		1


	//   ....[52]....
        /*0450*/ 	.word	0x00002d30
        /*0454*/ 	.word	0x000000ff
        /*0458*/ 	.word	0x00000090
        /*045c*/ 	.short	0x010a
        /*045e*/ 	.byte	0x05
	.zero		1


	//   ....[53]....
        /*0460*/ 	.word	0x00002dc0
        /*0464*/ 	.word	0x000000ff
        /*0468*/ 	.word	0x00000090
        /*046c*/ 	.short	0x0106
        /*046e*/ 	.byte	0x04
	.zero		1


	//   ....[54]....
        /*0470*/ 	.word	0x00002e00
        /*0474*/ 	.word	0x00000000
        /*0478*/ 	.word	0x00000090
        /*047c*/ 	.short	0x010a
        /*047e*/ 	.byte	0xff
	.zero		1


	//   ....[55]....
        /*0480*/ 	.word	0x00003350
        /*0484*/ 	.word	0x00000000
        /*0488*/ 	.word	0x00000080
        /*048c*/ 	.short	0x010a
        /*048e*/ 	.byte	0xff
	.zero		1


	//   ....[56]....
        /*0490*/ 	.word	0x00003460
        /*0494*/ 	.word	0x00000003
        /*0498*/ 	.word	0x00000000
        /*049c*/ 	.short	0x0101
        /*049e*/ 	.byte	0xff
	.zero		1


	//   ....[57]....
        /*04a0*/ 	.word	0x00003470
        /*04a4*/ 	.word	0x000000ff
        /*04a8*/ 	.word	0x00000000
        /*04ac*/ 	.short	0x010a
        /*04ae*/ 	.byte	0x06
	.zero		1


	//   ....[58]....
        /*04b0*/ 	.word	0x00003490
        /*04b4*/ 	.word	0x000000ff
        /*04b8*/ 	.word	0x000000c0
        /*04bc*/ 	.short	0x010a
        /*04be*/ 	.byte	0x07
	.zero		1


	//   ....[59]....
        /*04c0*/ 	.word	0x00003560
        /*04c4*/ 	.word	0x000000ff
        /*04c8*/ 	.word	0x00000000
        /*04cc*/ 	.short	0x010a
        /*04ce*/ 	.byte	0x06
	.zero		1


	//   ....[60]....
        /*04d0*/ 	.word	0x00003690
        /*04d4*/ 	.word	0x000000ff
        /*04d8*/ 	.word	0x00000000
        /*04dc*/ 	.short	0x010a
        /*04de*/ 	.byte	0x1a
	.zero		1


	//   ....[61]....
        /*04e0*/ 	.word	0x00003930
        /*04e4*/ 	.word	0x000000ff
        /*04e8*/ 	.word	0x00000000
        /*04ec*/ 	.short	0x010a
        /*04ee*/ 	.byte	0x06
	.zero		1


	//   ....[62]....
        /*04f0*/ 	.word	0x000039c0
        /*04f4*/ 	.word	0x000000ff
        /*04f8*/ 	.word	0x00000000
        /*04fc*/ 	.short	0x010a
        /*04fe*/ 	.byte	0x06
	.zero		1


	//   ....[63]....
        /*0500*/ 	.word	0x00003a50
        /*0504*/ 	.word	0x000000ff
        /*0508*/ 	.word	0x00000000
        /*050c*/ 	.short	0x010a
        /*050e*/ 	.byte	0x06
	.zero		1


	//   ....[64]....
        /*0510*/ 	.word	0x00003ae0
        /*0514*/ 	.word	0x000000ff
        /*0518*/ 	.word	0x00000000
        /*051c*/ 	.short	0x010a
        /*051e*/ 	.byte	0x07
	.zero		1


	//   ....[65]....
        /*0520*/ 	.word	0x00003f20
        /*0524*/ 	.word	0x00000000
        /*0528*/ 	.word	0x00000080
        /*052c*/ 	.short	0x010a
        /*052e*/ 	.byte	0xff
	.zero		1


	//   ....[66]....
        /*0530*/ 	.word	0x00003fe0
        /*0534*/ 	.word	0x00000000
        /*0538*/ 	.word	0x00000000
        /*053c*/ 	.short	0x0101
        /*053e*/ 	.byte	0xff
	.zero		1


	//   ....[67]....
        /*0540*/ 	.word	0x00004300
        /*0544*/ 	.word	0x000000ff
        /*0548*/ 	.word	0x00000078
        /*054c*/ 	.short	0x010a
        /*054e*/ 	.byte	0x04
	.zero		1


	//   ....[68]....
        /*0550*/ 	.word	0x00004500
        /*0554*/ 	.word	0x000000ff
        /*0558*/ 	.word	0x00000050
        /*055c*/ 	.short	0x010a
        /*055e*/ 	.byte	0x04
	.zero		1


	//   ....[69]....
        /*0560*/ 	.word	0x00004670
        /*0564*/ 	.word	0x000000ff
        /*0568*/ 	.word	0x00000030
        /*056c*/ 	.short	0x010b
        /*056e*/ 	.byte	0x04
	.zero		1


	//   ....[70]....
        /*0570*/ 	.word	0x00004680
        /*0574*/ 	.word	0x000000ff
        /*0578*/ 	.word	0x00000000
        /*057c*/ 	.short	0x0101
        /*057e*/ 	.byte	0x06
	.zero		1


	//   ....[71]....
        /*0580*/ 	.word	0x00004690
        /*0584*/ 	.word	0x000000ff
        /*0588*/ 	.word	0x00000058
        /*058c*/ 	.short	0x010a
        /*058e*/ 	.byte	0x04
	.zero		1


	//   ....[72]....
        /*0590*/ 	.word	0x000047e0
        /*0594*/ 	.word	0x000000ff
        /*0598*/ 	.word	0x00000038
        /*059c*/ 	.short	0x010b
        /*059e*/ 	.byte	0x04
	.zero		1


	//   ....[73]....
        /*05a0*/ 	.word	0x000047f0
        /*05a4*/ 	.word	0x000000ff
        /*05a8*/ 	.word	0x00000000
        /*05ac*/ 	.short	0x0101
        /*05ae*/ 	.byte	0x06
	.zero		1


	//   ....[74]....
        /*05b0*/ 	.word	0x00004800
        /*05b4*/ 	.word	0x000000ff
        /*05b8*/ 	.word	0x00000060
        /*05bc*/ 	.short	0x010a
        /*05be*/ 	.byte	0x04
	.zero		1


	//   ....[75]....
        /*05c0*/ 	.word	0x00004980
        /*05c4*/ 	.word	0x000000ff
        /*05c8*/ 	.word	0x00000040
        /*05cc*/ 	.short	0x010b
        /*05ce*/ 	.byte	0x04
	.zero		1


	//   ....[76]....
        /*05d0*/ 	.word	0x000049c0
        /*05d4*/ 	.word	0x000000ff
        /*05d8*/ 	.word	0x00000000
        /*05dc*/ 	.short	0x0101
        /*05de*/ 	.byte	0x06
	.zero		1


	//   ....[77]....
        /*05e0*/ 	.word	0x00004a00
        /*05e4*/ 	.word	0x000000ff
        /*05e8*/ 	.word	0x00000068
        /*05ec*/ 	.short	0x010a
        /*05ee*/ 	.byte	0x04
	.zero		1


	//   ....[78]....
        /*05f0*/ 	.word	0x00004c40
        /*05f4*/ 	.word	0x000000ff
        /*05f8*/ 	.word	0x00000048
        /*05fc*/ 	.short	0x010b
        /*05fe*/ 	.byte	0x04
	.zero		1


	//   ....[79]....
        /*0600*/ 	.word	0x00004c60
        /*0604*/ 	.word	0x000000ff
        /*0608*/ 	.word	0x00000000
        /*060c*/ 	.short	0x0101
        /*060e*/ 	.byte	0x05
	.zero		1


	//   ....[80]....
        /*0610*/ 	.word	0x00004c90
        /*0614*/ 	.word	0x000000ff
        /*0618*/ 	.word	0x00000050
        /*061c*/ 	.short	0x010a
        /*061e*/ 	.byte	0x04
	.zero		1


	//   ....[81]....
        /*0620*/ 	.word	0x00004cb0
        /*0624*/ 	.word	0x000000ff
        /*0628*/ 	.word	0x00000058
        /*062c*/ 	.short	0x010a
        /*062e*/ 	.byte	0x04
	.zero		1


	//   ....[82]....
        /*0630*/ 	.word	0x00004cd0
        /*0634*/ 	.word	0x000000ff
        /*0638*/ 	.word	0x00000060
        /*063c*/ 	.short	0x010a
        /*063e*/ 	.byte	0x04
	.zero		1


	//   ....[83]....
        /*0640*/ 	.word	0x00004d10
        /*0644*/ 	.word	0x00000000
        /*0648*/ 	.word	0x00000068
        /*064c*/ 	.short	0x010a
        /*064e*/ 	.byte	0xff
	.zero		1


	//   ....[84]....
        /*0650*/ 	.word	0x00005040
        /*0654*/ 	.word	0x00000000
        /*0658*/ 	.word	0x00000080
        /*065c*/ 	.short	0x010a
        /*065e*/ 	.byte	0xff
	.zero		1


	//   ....[85]....
        /*0660*/ 	.word	0x00005150
        /*0664*/ 	.word	0x00000000
        /*0668*/ 	.word	0x00000000
        /*066c*/ 	.short	0x0101
        /*066e*/ 	.byte	0xff
	.zero		1


	//   ....[86]....
        /*0670*/ 	.word	0x00005ba0
        /*0674*/ 	.word	0x000000ff
        /*0678*/ 	.word	0x00000030
        /*067c*/ 	.short	0x010a
        /*067e*/ 	.byte	0x30
	.zero		1


	//   ....[87]....
        /*0680*/ 	.word	0x00005be0
        /*0684*/ 	.word	0x00000040
        /*0688*/ 	.word	0x000000a0
        /*068c*/ 	.short	0x010a
        /*068e*/ 	.byte	0xff
	.zero		1


	//   ....[88]....
        /*0690*/ 	.word	0x00005cd0
        /*0694*/ 	.word	0x000000ff
        /*0698*/ 	.word	0x00000030
        /*069c*/ 	.short	0x010a
        /*069e*/ 	.byte	0x30
	.zero		1


	//   ....[89]....
        /*06a0*/ 	.word	0x00005dc0
        /*06a4*/ 	.word	0x00000040
        /*06a8*/ 	.word	0x000000a0
        /*06ac*/ 	.short	0x010a
        /*06ae*/ 	.byte	0xff
	.zero		1


	//   ....[90]....
        /*06b0*/ 	.word	0x00006890
        /*06b4*/ 	.word	0x00000000
        /*06b8*/ 	.word	0x00000000
        /*06bc*/ 	.short	0x0101
        /*06be*/ 	.byte	0xff
	.zero		1


	//   ....[91]....
        /*06c0*/ 	.word	0x000068a0
        /*06c4*/ 	.word	0x00000002
        /*06c8*/ 	.word	0x00000030
        /*06cc*/ 	.short	0x010a
        /*06ce*/ 	.byte	0xff
	.zero		1


	//   ....[92]....
        /*06d0*/ 	.word	0x00006980
        /*06d4*/ 	.word	0x00000002
        /*06d8*/ 	.word	0x00000030
        /*06dc*/ 	.short	0x010a
        /*06de*/ 	.byte	0xff
	.zero		1


	//   ....[93]....
        /*06e0*/ 	.word	0x000074e0
        /*06e4*/ 	.word	0x00000048
        /*06e8*/ 	.word	0x00000000
        /*06ec*/ 	.short	0x0101
        /*06ee*/ 	.byte	0xff
	.zero		1


	//   ....[94]....
        /*06f0*/ 	.word	0x00007500
        /*06f4*/ 	.word	0x00000000
        /*06f8*/ 	.word	0x00000030
        /*06fc*/ 	.short	0x010a
        /*06fe*/ 	.byte	0xff
	.zero		1


	//   ....[95]....
        /*0700*/ 	.word	0x000075d0
        /*0704*/ 	.word	0x00000000
        /*0708*/ 	.word	0x00000030
        /*070c*/ 	.short	0x010a
        /*070e*/ 	.byte	0xff
	.zero		1


	//   ....[96]....
        /*0710*/ 	.word	0x00008130
        /*0714*/ 	.word	0x00000048
        /*0718*/ 	.word	0x00000000
        /*071c*/ 	.short	0x0101
        /*071e*/ 	.byte	0xff
	.zero		1


	//   ....[97]....
        /*0720*/ 	.word	0x00008150
        /*0724*/ 	.word	0x00000000
        /*0728*/ 	.word	0x00000030
        /*072c*/ 	.short	0x010a
        /*072e*/ 	.byte	0xff
	.zero		1


	//   ....[98]....
        /*0730*/ 	.word	0x00008220
        /*0734*/ 	.word	0x00000000
        /*0738*/ 	.word	0x00000030
        /*073c*/ 	.short	0x010a
        /*073e*/ 	.byte	0xff
	.zero		1


	//   ....[99]....
        /*0740*/ 	.word	0x00008560
        /*0744*/ 	.word	0x000000ff
        /*0748*/ 	.word	0x00000000
        /*074c*/ 	.short	0x0101
        /*074e*/ 	.byte	0x05
	.zero		1


	//   ....[100]....
        /*0750*/ 	.word	0x00008de0
        /*0754*/ 	.word	0x00000000
        /*0758*/ 	.word	0x00000000
        /*075c*/ 	.short	0x0101
        /*075e*/ 	.byte	0xff
	.zero		1


	//   ....[101]....
        /*0760*/ 	.word	0x00009050
        /*0764*/ 	.word	0x000000ff
        /*0768*/ 	.word	0x00000000
        /*076c*/ 	.short	0x0101
        /*076e*/ 	.byte	0x04
	.zero		1


	//   ....[102]....
        /*0770*/ 	.word	0x00009070
        /*0774*/ 	.word	0x00000002
        /*0778*/ 	.word	0x000000f0
        /*077c*/ 	.short	0x010a
        /*077e*/ 	.byte	0xff
	.zero		1


	//   ....[103]....
        /*0780*/ 	.word	0x000090d0
        /*0784*/ 	.word	0x00000002
        /*0788*/ 	.word	0x00000018
        /*078c*/ 	.short	0x010a
        /*078e*/ 	.byte	0xff
	.zero		1


	//   ....[104]....
        /*0790*/ 	.word	0x00009130
        /*0794*/ 	.word	0x00000002
        /*0798*/ 	.word	0x00000018
        /*079c*/ 	.short	0x010a
        /*079e*/ 	.byte	0xff
	.zero		1


	//   ....[105]....
        /*07a0*/ 	.word	0x00009180
        /*07a4*/ 	.word	0x00000002
        /*07a8*/ 	.word	0x00000080
        /*07ac*/ 	.short	0x010a
        /*07ae*/ 	.byte	0xff
	.zero		1


	//   ....[106]....
        /*07b0*/ 	.word	0x000091e0
        /*07b4*/ 	.word	0x00000000
        /*07b8*/ 	.word	0x00000000
        /*07bc*/ 	.short	0x010a
        /*07be*/ 	.byte	0xff
	.zero		1


	//   ....[107]....
        /*07c0*/ 	.word	0x00009240
        /*07c4*/ 	.word	0x00000000
        /*07c8*/ 	.word	0x00000000
        /*07cc*/ 	.short	0x010a
        /*07ce*/ 	.byte	0xff
	.zero		1


	//   ....[108]....
        /*07d0*/ 	.word	0x00009290
        /*07d4*/ 	.word	0x00000000
        /*07d8*/ 	.word	0x000000e0
        /*07dc*/ 	.short	0x010a
        /*07de*/ 	.byte	0xff
	.zero		1


	//   ....[109]....
        /*07e0*/ 	.word	0x000092f0
        /*07e4*/ 	.word	0x00000000
        /*07e8*/ 	.word	0x00000090
        /*07ec*/ 	.short	0x010a
        /*07ee*/ 	.byte	0xff
	.zero		1


	//   ....[110]....
        /*07f0*/ 	.word	0x00009340
        /*07f4*/ 	.word	0x00000000
        /*07f8*/ 	.word	0x00000080
        /*07fc*/ 	.short	0x010a
        /*07fe*/ 	.byte	0xff
	.zero		1


	//   ....[111]....
        /*0800*/ 	.word	0x000093a0
        /*0804*/ 	.word	0x00000000
        /*0808*/ 	.word	0x00000090
        /*080c*/ 	.short	0x010a
        /*080e*/ 	.byte	0xff
	.zero		1


	//   ....[112]....
        /*0810*/ 	.word	0x000093f0
        /*0814*/ 	.word	0x00000000
        /*0818*/ 	.word	0x00000080
        /*081c*/ 	.short	0x010a
        /*081e*/ 	.byte	0xff
	.zero		1


	//   ....[113]....
        /*0820*/ 	.word	0x00009450
        /*0824*/ 	.word	0x00000002
        /*0828*/ 	.word	0x000000c0
        /*082c*/ 	.short	0x010a
        /*082e*/ 	.byte	0xff
	.zero		1


	//   ....[114]....
        /*0830*/ 	.word	0x000094b0
        /*0834*/ 	.word	0x00000000
        /*0838*/ 	.word	0x00000000
        /*083c*/ 	.short	0x010a
        /*083e*/ 	.byte	0xff
	.zero		1


	//   ....[115]....
        /*0840*/ 	.word	0x00009510
        /*0844*/ 	.word	0x00000000
        /*0848*/ 	.word	0x00000000
        /*084c*/ 	.short	0x010a
        /*084e*/ 	.byte	0xff
	.zero		1


	//   ....[116]....
        /*0850*/ 	.word	0x00009570
        /*0854*/ 	.word	0x00000000
        /*0858*/ 	.word	0x00000000
        /*085c*/ 	.short	0x010a
        /*085e*/ 	.byte	0xff
	.zero		1


	//   ....[117]....
        /*0860*/ 	.word	0x000095d0
        /*0864*/ 	.word	0x00000000
        /*0868*/ 	.word	0x00000000
        /*086c*/ 	.short	0x010a
        /*086e*/ 	.byte	0xff
	.zero		1


	//   ....[118]....
        /*0870*/ 	.word	0x00009630
        /*0874*/ 	.word	0x00000000
        /*0878*/ 	.word	0x00000000
        /*087c*/ 	.short	0x010a
        /*087e*/ 	.byte	0xff
	.zero		1


	//   ....[119]....
        /*0880*/ 	.word	0x00009680
        /*0884*/ 	.word	0x00000000
        /*0888*/ 	.word	0x00000080
        /*088c*/ 	.short	0x010a
        /*088e*/ 	.byte	0xff
	.zero		1


	//   ....[120]....
        /*0890*/ 	.word	0x000096e0
        /*0894*/ 	.word	0x00000000
        /*0898*/ 	.word	0x00000078
        /*089c*/ 	.short	0x010a
        /*089e*/ 	.byte	0xff
	.zero		1


	//   ....[121]....
        /*08a0*/ 	.word	0x00009740
        /*08a4*/ 	.word	0x00000000
        /*08a8*/ 	.word	0x00000050
        /*08ac*/ 	.short	0x010a
        /*08ae*/ 	.byte	0xff
	.zero		1


	//   ....[122]....
        /*08b0*/ 	.word	0x000097a0
        /*08b4*/ 	.word	0x00000000
        /*08b8*/ 	.word	0x00000058
        /*08bc*/ 	.short	0x010a
        /*08be*/ 	.byte	0xff
	.zero		1


	//   ....[123]....
        /*08c0*/ 	.word	0x00009800
        /*08c4*/ 	.word	0x00000000
        /*08c8*/ 	.word	0x00000060
        /*08cc*/ 	.short	0x010a
        /*08ce*/ 	.byte	0xff
	.zero		1


	//   ....[124]....
        /*08d0*/ 	.word	0x00009860
        /*08d4*/ 	.word	0x00000000
        /*08d8*/ 	.word	0x00000068
        /*08dc*/ 	.short	0x010a
        /*08de*/ 	.byte	0xff
	.zero		1


	//   ....[125]....
        /*08e0*/ 	.word	0x000098c0
        /*08e4*/ 	.word	0x00000000
        /*08e8*/ 	.word	0x00000050
        /*08ec*/ 	.short	0x010a
        /*08ee*/ 	.byte	0xff
	.zero		1


	//   ....[126]....
        /*08f0*/ 	.word	0x00009920
        /*08f4*/ 	.word	0x00000000
        /*08f8*/ 	.word	0x00000058
        /*08fc*/ 	.short	0x010a
        /*08fe*/ 	.byte	0xff
	.zero		1


	//   ....[127]....
        /*0900*/ 	.word	0x00009980
        /*0904*/ 	.word	0x00000000
        /*0908*/ 	.word	0x00000060
        /*090c*/ 	.short	0x010a
        /*090e*/ 	.byte	0xff
	.zero		1


	//   ....[128]....
        /*0910*/ 	.word	0x000099d0
        /*0914*/ 	.word	0x00000000
        /*0918*/ 	.word	0x00000080
        /*091c*/ 	.short	0x010a
        /*091e*/ 	.byte	0xff
	.zero		1


	//   ....[129]....
        /*0920*/ 	.word	0x00009a30
        /*0924*/ 	.word	0x00000002
        /*0928*/ 	.word	0x00000030
        /*092c*/ 	.short	0x010a
        /*092e*/ 	.byte	0xff
	.zero		1


	//   ....[130]....
        /*0930*/ 	.word	0x00009a80
        /*0934*/ 	.word	0x00000040
        /*0938*/ 	.word	0x000000a0
        /*093c*/ 	.short	0x010a
        /*093e*/ 	.byte	0xff
	.zero		1


	//   ....[131]....
        /*0940*/ 	.word	0x00009ad0
        /*0944*/ 	.word	0x00000002
        /*0948*/ 	.word	0x00000030
        /*094c*/ 	.short	0x010a
        /*094e*/ 	.byte	0xff
	.zero		1


	//   ....[132]....
        /*0950*/ 	.word	0x00009b20
        /*0954*/ 	.word	0x00000000
        /*0958*/ 	.word	0x00000030
        /*095c*/ 	.short	0x010a
        /*095e*/ 	.byte	0xff
	.zero		1


	//   ....[133]....
        /*0960*/ 	.word	0x00009b70
        /*0964*/ 	.word	0x00000000
        /*0968*/ 	.word	0x00000030
        /*096c*/ 	.short	0x010a
        /*096e*/ 	.byte	0xff
	.zero		1


	//----- nvinfo : EIATTR_NUM_MBARRIERS
	.align		4
.L_47:
        /*0970*/ 	.byte	0x03, 0x38
        /*0972*/ 	.short	0x0020


	//----- nvinfo : EIATTR_EXIT_INSTR_OFFSETS
	.align		4
        /*0974*/ 	.byte	0x04, 0x1c
        /*0976*/ 	.short	(.L_49 - .L_48)


	//   ....[0]....
.L_48:
        /*0978*/ 	.word	0x000028d0


	//   ....[1]....
        /*097c*/ 	.word	0x00002dd0


	//   ....[2]....
        /*0980*/ 	.word	0x00002e30


	//   ....[3]....
        /*0984*/ 	.word	0x00003d40


	//   ....[4]....
        /*0988*/ 	.word	0x00004d40


	//   ....[5]....
        /*098c*/ 	.word	0x00004d80


	//   ....[6]....
        /*0990*/ 	.word	0x00008f40


	//   ....[7]....
        /*0994*/ 	.word	0x00008fc0


	//   ....[8]....
        /*0998*/ 	.word	0x00008ff0


	//   ....[9]....
        /*099c*/ 	.word	0x00009060


	//----- nvinfo : EIATTR_MAX_THREADS
	.align		4
.L_49:
        /*09a0*/ 	.byte	0x04, 0x05
        /*09a2*/ 	.short	(.L_51 - .L_50)
.L_50:
        /*09a4*/ 	.word	0x00000100
        /*09a8*/ 	.word	0x00000001
        /*09ac*/ 	.word	0x00000001


	//----- nvinfo : EIATTR_CRS_STACK_SIZE
	.align		4
.L_51:
        /*09b0*/ 	.byte	0x04, 0x1e
        /*09b2*/ 	.short	(.L_53 - .L_52)
.L_52:
        /*09b4*/ 	.word	0x00000000


	//----- nvinfo : EIATTR_CBANK_PARAM_SIZE
	.align		4
.L_53:
        /*09b8*/ 	.byte	0x03, 0x19
        /*09ba*/ 	.short	0x0800


	//----- nvinfo : EIATTR_PARAM_CBANK
	.align		4
        /*09bc*/ 	.byte	0x04, 0x0a
        /*09be*/ 	.short	(.L_55 - .L_54)
	.align		4
.L_54:
        /*09c0*/ 	.word	index@(.nv.constant0._ZN7cutlass13device_kernelINS_4gemm6kernel13GemmUniversalIN4cute5tupleIJiiiiEEENS1_10collective13CollectiveMmaINS1_35MainloopSm100TmaUmmaWarpSpecializedILi3ELi2ELi4ENS5_IJNS4_1CILi1EEENSA_ILi8EEESB_EEEEENS5_IJNSA_ILi128EEESF_NSA_ILi64EEEEEENS_6half_tENS5_IJSB_llEEESI_NS5_IJlSB_lEEENS4_8TiledMMAINS4_8MMA_AtomIJNS4_20SM100_MMA_F16BF16_SSISI_SI_fLi128ELi128ELNS4_4UMMA5MajorE1ELSP_0ELNSO_7ScaleInE0ELSQ_0EEEEEENS4_6LayoutINS5_IJSB_SB_SB_EEENS5_IJNSA_ILi0EEESV_SV_EEEEENS5_IJNS4_10UnderscoreESY_SY_EEEEENS4_23SM90_TMA_LOAD_MULTICASTENS4_14ComposedLayoutINS4_7SwizzleILi3ELi4ELi3EEENS4_18smem_ptr_flag_bitsILi16EEENST_INS5_IJSG_SC_EEENS5_IJSB_SG_EEEEEEEvNS4_8identityENS4_13SM90_TMA_LOADENS12_IS14_S16_NST_INS5_IJSC_SG_EEENS5_IJSG_SB_EEEEEEEvS1B_EENS_8epilogue10collective18CollectiveEpilogueINS1I_23Sm100TmaWarpSpecializedILi4ELi2ELi32ELb1ELb0EEEJSH_NS5_IJNST_ISF_SB_EENST_INSA_ILi32EEESB_EEEEESI_SK_SI_SK_NS1I_6fusion15FusionCallbacksIS1M_NS1R_17LinearCombinationISI_fSI_fLNS_15FloatRoundStyleE2EEESH_S1Q_JEEENS4_5SM1004TMEM4LOAD26SM100_TMEM_LOAD_32dp32b32xES1C_NS12_INS13_ILi2ELi4ELi3EEES16_NST_INS5_IJSC_S1O_EEENS5_IJS1O_SB_EEEEEEENS4_39AutoVectorizingCopyWithAssumedAlignmentILi128EEENS4_14SM90_TMA_STOREES25_S27_S27_EEEvvEEEEvNT_6ParamsE)
        /*09c4*/ 	.short	0x0380
        /*09c6*/ 	.short	0x0800


	//----- nvinfo : EIATTR_SW_WAR
	.align		4
.L_55:
        /*09c8*/ 	.byte	0x04, 0x36
        /*09ca*/ 	.short	(.L_57 - .L_56)
.L_56:
        /*09cc*/ 	.word	0x00000008
.L_57:


//--------------------- .nv.callgraph             --------------------------
	.section	.nv.callgraph,"",@"SHT_CUDA_CALLGRAPH"
	.align	4
	.sectionentsize	8
	.align		4
        /*0000*/ 	.word	0x00000000
	.align		4
        /*0004*/ 	.word	0xffffffff
	.align		4
        /*0008*/ 	.word	index@(_ZN7cutlass13device_kernelINS_4gemm6kernel13GemmUniversalIN4cute5tupleIJiiiiEEENS1_10collective13CollectiveMmaINS1_35MainloopSm100TmaUmmaWarpSpecializedILi3ELi2ELi4ENS5_IJNS4_1CILi1EEENSA_ILi8EEESB_EEEEENS5_IJNSA_ILi128EEESF_NSA_ILi64EEEEEENS_6half_tENS5_IJSB_llEEESI_NS5_IJlSB_lEEENS4_8TiledMMAINS4_8MMA_AtomIJNS4_20SM100_MMA_F16BF16_SSISI_SI_fLi128ELi128ELNS4_4UMMA5MajorE1ELSP_0ELNSO_7ScaleInE0ELSQ_0EEEEEENS4_6LayoutINS5_IJSB_SB_SB_EEENS5_IJNSA_ILi0EEESV_SV_EEEEENS5_IJNS4_10UnderscoreESY_SY_EEEEENS4_23SM90_TMA_LOAD_MULTICASTENS4_14ComposedLayoutINS4_7SwizzleILi3ELi4ELi3EEENS4_18smem_ptr_flag_bitsILi16EEENST_INS5_IJSG_SC_EEENS5_IJSB_SG_EEEEEEEvNS4_8identityENS4_13SM90_TMA_LOADENS12_IS14_S16_NST_INS5_IJSC_SG_EEENS5_IJSG_SB_EEEEEEEvS1B_EENS_8epilogue10collective18CollectiveEpilogueINS1I_23Sm100TmaWarpSpecializedILi4ELi2ELi32ELb1ELb0EEEJSH_NS5_IJNST_ISF_SB_EENST_INSA_ILi32EEESB_EEEEESI_SK_SI_SK_NS1I_6fusion15FusionCallbacksIS1M_NS1R_17LinearCombinationISI_fSI_fLNS_15FloatRoundStyleE2EEESH_S1Q_JEEENS4_5SM1004TMEM4LOAD26SM100_TMEM_LOAD_32dp32b32xES1C_NS12_INS13_ILi2ELi4ELi3EEES16_NST_INS5_IJSC_S1O_EEENS5_IJS1O_SB_EEEEEEENS4_39AutoVectorizingCopyWithAssumedAlignmentILi128EEENS4_14SM90_TMA_STOREES25_S27_S27_EEEvvEEEEvNT_6ParamsE)
	.align		4
        /*000c*/ 	.word	index@(__assertfail)
	.align		4
        /*0010*/ 	.word	0x00000000
	.align		4
        /*0014*/ 	.word	0xfffffffe
	.align		4
        /*0018*/ 	.word	0x00000000
	.align		4
        /*001c*/ 	.word	0xfffffffd
	.align		4
        /*0020*/ 	.word	0x00000000
	.align		4
        /*0024*/ 	.word	0xfffffffc


//--------------------- .nv.constant4             --------------------------
	.section	.nv.constant4,"a",@progbits
	.align	8
	.align		8
.nv.constant4:
        /*0000*/ 	.dword	__assertfail
	.align		8
        /*0008*/ 	.dword	__unnamed_1
	.align		8
        /*0010*/ 	.dword	__unnamed_2
	.align		8
        /*0018*/ 	.dword	_ZN40_INTERNAL_22adeb03_4_k_cu_fff55c60_385454cuda3std3__45__cpo5beginE
	.align		8
        /*0020*/ 	.dword	_ZN40_INTERNAL_22adeb03_4_k_cu_fff55c60_385454cuda3std3__45__cpo3endE
	.align		8
        /*0028*/ 	.dword	_ZN40_INTERNAL_22adeb03_4_k_cu_fff55c60_385454cuda3std3__45__cpo6cbeginE
	.align		8
        /*0030*/ 	.dword	_ZN40_INTERNAL_22adeb03_4_k_cu_fff55c60_385454cuda3std3__45__cpo4cendE
	.align		8
        /*0038*/ 	.dword	_ZN40_INTERNAL_22adeb03_4_k_cu_fff55c60_385454cuda3std3__442_GLOBAL__N__22adeb03_4_k_cu_fff55c60_385456ignoreE
	.align		8
        /*0040*/ 	.dword	_ZN40_INTERNAL_22adeb03_4_k_cu_fff55c60_385454cuda3std3__419piecewise_constructE
	.align		8
        /*0048*/ 	.dword	_ZN40_INTERNAL_22adeb03_4_k_cu_fff55c60_385454cuda3std3__48in_placeE
	.align		8
        /*0050*/ 	.dword	_ZN40_INTERNAL_22adeb03_4_k_cu_fff55c60_385454cuda3std6ranges3__45__cpo4swapE
	.align		8
        /*0058*/ 	.dword	_ZN40_INTERNAL_22adeb03_4_k_cu_fff55c60_385454cuda3std6ranges3__45__cpo9iter_moveE
	.align		8
        /*0060*/ 	.dword	_ZN40_INTERNAL_22adeb03_4_k_cu_fff55c60_385454cute7productE
	.align		8
        /*0068*/ 	.dword	_ZN40_INTERNAL_22adeb03_4_k_cu_fff55c60_385454cute1_E
	.align		8
        /*0070*/ 	.dword	$str$25
	.align		8
        /*0078*/ 	.dword	$str$26
	.align		8
        /*0080*/ 	.dword	$str$27
	.align		8
        /*0088*/ 	.dword	$str$28


//--------------------- .text._ZN7cutlass13device_kernelINS_4gemm6kernel13GemmUniversalIN4cute5tupleIJiiiiEEENS1_10collective13CollectiveMmaINS1_35MainloopSm100TmaUmmaWarpSpecializedILi3ELi2ELi4ENS5_IJNS4_1CILi1EEENSA_ILi8EEESB_EEEEENS5_IJNSA_ILi128EEESF_NSA_ILi64EEEEEENS_6half_tENS5_IJSB_llEEESI_NS5_IJlSB_lEEENS4_8TiledMMAINS4_8MMA_AtomIJNS4_20SM100_MMA_F16BF16_SSISI_SI_fLi128ELi128ELNS4_4UMMA5MajorE1ELSP_0ELNSO_7ScaleInE0ELSQ_0EEEEEENS4_6LayoutINS5_IJSB_SB_SB_EEENS5_IJNSA_ILi0EEESV_SV_EEEEENS5_IJNS4_10UnderscoreESY_SY_EEEEENS4_23SM90_TMA_LOAD_MULTICASTENS4_14ComposedLayoutINS4_7SwizzleILi3ELi4ELi3EEENS4_18smem_ptr_flag_bitsILi16EEENST_INS5_IJSG_SC_EEENS5_IJSB_SG_EEEEEEEvNS4_8identityENS4_13SM90_TMA_LOADENS12_IS14_S16_NST_INS5_IJSC_SG_EEENS5_IJSG_SB_EEEEEEEvS1B_EENS_8epilogue10collective18CollectiveEpilogueINS1I_23Sm100TmaWarpSpecializedILi4ELi2ELi32ELb1ELb0EEEJSH_NS5_IJNST_ISF_SB_EENST_INSA_ILi32EEESB_EEEEESI_SK_SI_SK_NS1I_6fusion15FusionCallbacksIS1M_NS1R_17LinearCombinationISI_fSI_fLNS_15FloatRoundStyleE2EEESH_S1Q_JEEENS4_5SM1004TMEM4LOAD26SM100_TMEM_LOAD_32dp32b32xES1C_NS12_INS13_ILi2ELi4ELi3EEES16_NST_INS5_IJSC_S1O_EEENS5_IJS1O_SB_EEEEEEENS4_39AutoVectorizingCopyWithAssumedAlignmentILi128EEENS4_14SM90_TMA_STOREES25_S27_S27_EEEvvEEEEvNT_6ParamsE --------------------------
	.section	.text._ZN7cutlass13device_kernelINS_4gemm6kernel13GemmUniversalIN4cute5tupleIJiiiiEEENS1_10collective13CollectiveMmaINS1_35MainloopSm100TmaUmmaWarpSpecializedILi3ELi2ELi4ENS5_IJNS4_1CILi1EEENSA_ILi8EEESB_EEEEENS5_IJNSA_ILi128EEESF_NSA_ILi64EEEEEENS_6half_tENS5_IJSB_llEEESI_NS5_IJlSB_lEEENS4_8TiledMMAINS4_8MMA_AtomIJNS4_20SM100_MMA_F16BF16_SSISI_SI_fLi128ELi128ELNS4_4UMMA5MajorE1ELSP_0ELNSO_7ScaleInE0ELSQ_0EEEEEENS4_6LayoutINS5_IJSB_SB_SB_EEENS5_IJNSA_ILi0EEESV_SV_EEEEENS5_IJNS4_10UnderscoreESY_SY_EEEEENS4_23SM90_TMA_LOAD_MULTICASTENS4_14ComposedLayoutINS4_7SwizzleILi3ELi4ELi3EEENS4_18smem_ptr_flag_bitsILi16EEENST_INS5_IJSG_SC_EEENS5_IJSB_SG_EEEEEEEvNS4_8identityENS4_13SM90_TMA_LOADENS12_IS14_S16_NST_INS5_IJSC_SG_EEENS5_IJSG_SB_EEEEEEEvS1B_EENS_8epilogue10collective18CollectiveEpilogueINS1I_23Sm100TmaWarpSpecializedILi4ELi2ELi32ELb1ELb0EEEJSH_NS5_IJNST_ISF_SB_EENST_INSA_ILi32EEESB_EEEEESI_SK_SI_SK_NS1I_6fusion15FusionCallbacksIS1M_NS1R_17LinearCombinationISI_fSI_fLNS_15FloatRoundStyleE2EEESH_S1Q_JEEENS4_5SM1004TMEM4LOAD26SM100_TMEM_LOAD_32dp32b32xES1C_NS12_INS13_ILi2ELi4ELi3EEES16_NST_INS5_IJSC_S1O_EEENS5_IJS1O_SB_EEEEEEENS4_39AutoVectorizingCopyWithAssumedAlignmentILi128EEENS4_14SM90_TMA_STOREES25_S27_S27_EEEvvEEEEvNT_6ParamsE,"ax",@progbits
	.align	128
.text._ZN7cutlass13device_kernelINS_4gemm6kernel13GemmUniversalIN4cute5tupleIJiiiiEEENS1_10collective13CollectiveMmaINS1_35MainloopSm100TmaUmmaWarpSpecializedILi3ELi2ELi4ENS5_IJNS4_1CILi1EEENSA_ILi8EEESB_EEEEENS5_IJNSA_ILi128EEESF_NSA_ILi64EEEEEENS_6half_tENS5_IJSB_llEEESI_NS5_IJlSB_lEEENS4_8TiledMMAINS4_8MMA_AtomIJNS4_20SM100_MMA_F16BF16_SSISI_SI_fLi128ELi128ELNS4_4UMMA5MajorE1ELSP_0ELNSO_7ScaleInE0ELSQ_0EEEEEENS4_6LayoutINS5_IJSB_SB_SB_EEENS5_IJNSA_ILi0EEESV_SV_EEEEENS5_IJNS4_10UnderscoreESY_SY_EEEEENS4_23SM90_TMA_LOAD_MULTICASTENS4_14ComposedLayoutINS4_7SwizzleILi3ELi4ELi3EEENS4_18smem_ptr_flag_bitsILi16EEENST_INS5_IJSG_SC_EEENS5_IJSB_SG_EEEEEEEvNS4_8identityENS4_13SM90_TMA_LOADENS12_IS14_S16_NST_INS5_IJSC_SG_EEENS5_IJSG_SB_EEEEEEEvS1B_EENS_8epilogue10collective18CollectiveEpilogueINS1I_23Sm100TmaWarpSpecializedILi4ELi2ELi32ELb1ELb0EEEJSH_NS5_IJNST_ISF_SB_EENST_INSA_ILi32EEESB_EEEEESI_SK_SI_SK_NS1I_6fusion15FusionCallbacksIS1M_NS1R_17LinearCombinationISI_fSI_fLNS_15FloatRoundStyleE2EEESH_S1Q_JEEENS4_5SM1004TMEM4LOAD26SM100_TMEM_LOAD_32dp32b32xES1C_NS12_INS13_ILi2ELi4ELi3EEES16_NST_INS5_IJSC_S1O_EEENS5_IJS1O_SB_EEEEEEENS4_39AutoVectorizingCopyWithAssumedAlignmentILi128EEENS4_14SM90_TMA_STOREES25_S27_S27_EEEvvEEEEvNT_6ParamsE:
        .type           _ZN7cutlass13device_kernelINS_4gemm6kernel13GemmUniversalIN4cute5tupleIJiiiiEEENS1_10collective13CollectiveMmaINS1_35MainloopSm100TmaUmmaWarpSpecializedILi3ELi2ELi4ENS5_IJNS4_1CILi1EEENSA_ILi8EEESB_EEEEENS5_IJNSA_ILi128EEESF_NSA_ILi64EEEEEENS_6half_tENS5_IJSB_llEEESI_NS5_IJlSB_lEEENS4_8TiledMMAINS4_8MMA_AtomIJNS4_20SM100_MMA_F16BF16_SSISI_SI_fLi128ELi128ELNS4_4UMMA5MajorE1ELSP_0ELNSO_7ScaleInE0ELSQ_0EEEEEENS4_6LayoutINS5_IJSB_SB_SB_EEENS5_IJNSA_ILi0EEESV_SV_EEEEENS5_IJNS4_10UnderscoreESY_SY_EEEEENS4_23SM90_TMA_LOAD_MULTICASTENS4_14ComposedLayoutINS4_7SwizzleILi3ELi4ELi3EEENS4_18smem_ptr_flag_bitsILi16EEENST_INS5_IJSG_SC_EEENS5_IJSB_SG_EEEEEEEvNS4_8identityENS4_13SM90_TMA_LOADENS12_IS14_S16_NST_INS5_IJSC_SG_EEENS5_IJSG_SB_EEEEEEEvS1B_EENS_8epilogue10collective18CollectiveEpilogueINS1I_23Sm100TmaWarpSpecializedILi4ELi2ELi32ELb1ELb0EEEJSH_NS5_IJNST_ISF_SB_EENST_INSA_ILi32EEESB_EEEEESI_SK_SI_SK_NS1I_6fusion15FusionCallbacksIS1M_NS1R_17LinearCombinationISI_fSI_fLNS_15FloatRoundStyleE2EEESH_S1Q_JEEENS4_5SM1004TMEM4LOAD26SM100_TMEM_LOAD_32dp32b32xES1C_NS12_INS13_ILi2ELi4ELi3EEES16_NST_INS5_IJSC_S1O_EEENS5_IJS1O_SB_EEEEEEENS4_39AutoVectorizingCopyWithAssumedAlignmentILi128EEENS4_14SM90_TMA_STOREES25_S27_S27_EEEvvEEEEvNT_6ParamsE,@function
        .size           _ZN7cutlass13device_kernelINS_4gemm6kernel13GemmUniversalIN4cute5tupleIJiiiiEEENS1_10collective13CollectiveMmaINS1_35MainloopSm100TmaUmmaWarpSpecializedILi3ELi2ELi4ENS5_IJNS4_1CILi1EEENSA_ILi8EEESB_EEEEENS5_IJNSA_ILi128EEESF_NSA_ILi64EEEEEENS_6half_tENS5_IJSB_llEEESI_NS5_IJlSB_lEEENS4_8TiledMMAINS4_8MMA_AtomIJNS4_20SM100_MMA_F16BF16_SSISI_SI_fLi128ELi128ELNS4_4UMMA5MajorE1ELSP_0ELNSO_7ScaleInE0ELSQ_0EEEEEENS4_6LayoutINS5_IJSB_SB_SB_EEENS5_IJNSA_ILi0EEESV_SV_EEEEENS5_IJNS4_10UnderscoreESY_SY_EEEEENS4_23SM90_TMA_LOAD_MULTICASTENS4_14ComposedLayoutINS4_7SwizzleILi3ELi4ELi3EEENS4_18smem_ptr_flag_bitsILi16EEENST_INS5_IJSG_SC_EEENS5_IJSB_SG_EEEEEEEvNS4_8identityENS4_13SM90_TMA_LOADENS12_IS14_S16_NST_INS5_IJSC_SG_EEENS5_IJSG_SB_EEEEEEEvS1B_EENS_8epilogue10collective18CollectiveEpilogueINS1I_23Sm100TmaWarpSpecializedILi4ELi2ELi32ELb1ELb0EEEJSH_NS5_IJNST_ISF_SB_EENST_INSA_ILi32EEESB_EEEEESI_SK_SI_SK_NS1I_6fusion15FusionCallbacksIS1M_NS1R_17LinearCombinationISI_fSI_fLNS_15FloatRoundStyleE2EEESH_S1Q_JEEENS4_5SM1004TMEM4LOAD26SM100_TMEM_LOAD_32dp32b32xES1C_NS12_INS13_ILi2ELi4ELi3EEES16_NST_INS5_IJSC_S1O_EEENS5_IJS1O_SB_EEEEEEENS4_39AutoVectorizingCopyWithAssumedAlignmentILi128EEENS4_14SM90_TMA_STOREES25_S27_S27_EEEvvEEEEvNT_6ParamsE,(.L_x_180 - _ZN7cutlass13device_kernelINS_4gemm6kernel13GemmUniversalIN4cute5tupleIJiiiiEEENS1_10collective13CollectiveMmaINS1_35MainloopSm100TmaUmmaWarpSpecializedILi3ELi2ELi4ENS5_IJNS4_1CILi1EEENSA_ILi8EEESB_EEEEENS5_IJNSA_ILi128EEESF_NSA_ILi64EEEEEENS_6half_tENS5_IJSB_llEEESI_NS5_IJlSB_lEEENS4_8TiledMMAINS4_8MMA_AtomIJNS4_20SM100_MMA_F16BF16_SSISI_SI_fLi128ELi128ELNS4_4UMMA5MajorE1ELSP_0ELNSO_7ScaleInE0ELSQ_0EEEEEENS4_6LayoutINS5_IJSB_SB_SB_EEENS5_IJNSA_ILi0EEESV_SV_EEEEENS5_IJNS4_10UnderscoreESY_SY_EEEEENS4_23SM90_TMA_LOAD_MULTICASTENS4_14ComposedLayoutINS4_7SwizzleILi3ELi4ELi3EEENS4_18smem_ptr_flag_bitsILi16EEENST_INS5_IJSG_SC_EEENS5_IJSB_SG_EEEEEEEvNS4_8identityENS4_13SM90_TMA_LOADENS12_IS14_S16_NST_INS5_IJSC_SG_EEENS5_IJSG_SB_EEEEEEEvS1B_EENS_8epilogue10collective18CollectiveEpilogueINS1I_23Sm100TmaWarpSpecializedILi4ELi2ELi32ELb1ELb0EEEJSH_NS5_IJNST_ISF_SB_EENST_INSA_ILi32EEESB_EEEEESI_SK_SI_SK_NS1I_6fusion15FusionCallbacksIS1M_NS1R_17LinearCombinationISI_fSI_fLNS_15FloatRoundStyleE2EEESH_S1Q_JEEENS4_5SM1004TMEM4LOAD26SM100_TMEM_LOAD_32dp32b32xES1C_NS12_INS13_ILi2ELi4ELi3EEES16_NST_INS5_IJSC_S1O_EEENS5_IJS1O_SB_EEEEEEENS4_39AutoVectorizingCopyWithAssumedAlignmentILi128EEENS4_14SM90_TMA_STOREES25_S27_S27_EEEvvEEEEvNT_6ParamsE)
        .other          _ZN7cutlass13device_kernelINS_4gemm6kernel13GemmUniversalIN4cute5tupleIJiiiiEEENS1_10collective13CollectiveMmaINS1_35MainloopSm100TmaUmmaWarpSpecializedILi3ELi2ELi4ENS5_IJNS4_1CILi1EEENSA_ILi8EEESB_EEEEENS5_IJNSA_ILi128EEESF_NSA_ILi64EEEEEENS_6half_tENS5_IJSB_llEEESI_NS5_IJlSB_lEEENS4_8TiledMMAINS4_8MMA_AtomIJNS4_20SM100_MMA_F16BF16_SSISI_SI_fLi128ELi128ELNS4_4UMMA5MajorE1ELSP_0ELNSO_7ScaleInE0ELSQ_0EEEEEENS4_6LayoutINS5_IJSB_SB_SB_EEENS5_IJNSA_ILi0EEESV_SV_EEEEENS5_IJNS4_10UnderscoreESY_SY_EEEEENS4_23SM90_TMA_LOAD_MULTICASTENS4_14ComposedLayoutINS4_7SwizzleILi3ELi4ELi3EEENS4_18smem_ptr_flag_bitsILi16EEENST_INS5_IJSG_SC_EEENS5_IJSB_SG_EEEEEEEvNS4_8identityENS4_13SM90_TMA_LOADENS12_IS14_S16_NST_INS5_IJSC_SG_EEENS5_IJSG_SB_EEEEEEEvS1B_EENS_8epilogue10collective18CollectiveEpilogueINS1I_23Sm100TmaWarpSpecializedILi4ELi2ELi32ELb1ELb0EEEJSH_NS5_IJNST_ISF_SB_EENST_INSA_ILi32EEESB_EEEEESI_SK_SI_SK_NS1I_6fusion15FusionCallbacksIS1M_NS1R_17LinearCombinationISI_fSI_fLNS_15FloatRoundStyleE2EEESH_S1Q_JEEENS4_5SM1004TMEM4LOAD26SM100_TMEM_LOAD_32dp32b32xES1C_NS12_INS13_ILi2ELi4ELi3EEES16_NST_INS5_IJSC_S1O_EEENS5_IJS1O_SB_EEEEEEENS4_39AutoVectorizingCopyWithAssumedAlignmentILi128EEENS4_14SM90_TMA_STOREES25_S27_S27_EEEvvEEEEvNT_6ParamsE,@"STO_CUDA_ENTRY STV_DEFAULT"
_ZN7cutlass13device_kernelINS_4gemm6kernel13GemmUniversalIN4cute5tupleIJiiiiEEENS1_10collective13CollectiveMmaINS1_35MainloopSm100TmaUmmaWarpSpecializedILi3ELi2ELi4ENS5_IJNS4_1CILi1EEENSA_ILi8EEESB_EEEEENS5_IJNSA_ILi128EEESF_NSA_ILi64EEEEEENS_6half_tENS5_IJSB_llEEESI_NS5_IJlSB_lEEENS4_8TiledMMAINS4_8MMA_AtomIJNS4_20SM100_MMA_F16BF16_SSISI_SI_fLi128ELi128ELNS4_4UMMA5MajorE1ELSP_0ELNSO_7ScaleInE0ELSQ_0EEEEEENS4_6LayoutINS5_IJSB_SB_SB_EEENS5_IJNSA_ILi0EEESV_SV_EEEEENS5_IJNS4_10UnderscoreESY_SY_EEEEENS4_23SM90_TMA_LOAD_MULTICASTENS4_14ComposedLayoutINS4_7SwizzleILi3ELi4ELi3EEENS4_18smem_ptr_flag_bitsILi16EEENST_INS5_IJSG_SC_EEENS5_IJSB_SG_EEEEEEEvNS4_8identityENS4_13SM90_TMA_LOADENS12_IS14_S16_NST_INS5_IJSC_SG_EEENS5_IJSG_SB_EEEEEEEvS1B_EENS_8epilogue10collective18CollectiveEpilogueINS1I_23Sm100TmaWarpSpecializedILi4ELi2ELi32ELb1ELb0EEEJSH_NS5_IJNST_ISF_SB_EENST_INSA_ILi32EEESB_EEEEESI_SK_SI_SK_NS1I_6fusion15FusionCallbacksIS1M_NS1R_17LinearCombinationISI_fSI_fLNS_15FloatRoundStyleE2EEESH_S1Q_JEEENS4_5SM1004TMEM4LOAD26SM100_TMEM_LOAD_32dp32b32xES1C_NS12_INS13_ILi2ELi4ELi3EEES16_NST_INS5_IJSC_S1O_EEENS5_IJS1O_SB_EEEEEEENS4_39AutoVectorizingCopyWithAssumedAlignmentILi128EEENS4_14SM90_TMA_STOREES25_S27_S27_EEEvvEEEEvNT_6ParamsE:
[----:B------:R-:W1:Y:S01]  /*0000*/  LDC R1, c[0x0][0x37c] ;  /* 0x0000df00ff017b82 */ /* 0x000e620000000800 */
[----:B------:R-:W2:Y:S01]  /*0010*/  S2R R101, SR_TID.X ;  /* 0x0000000000657919 */ /* 0x000ea20000002100 */
[----:B------:R-:W3:Y:S01]  /*0020*/  LDCU.64 UR6, c[0x0][0x890] ;  /* 0x00011200ff0677ac */ /* 0x000ee20008000a00 */
[----:B------:R-:W-:Y:S02]  /*0030*/  PRMT R88, RZ, 0x7610, R88 ;  /* 0x00007610ff587816 */ /* 0x000fe40000000058 */
[----:B------:R-:W-:Y:S01]  /*0040*/  ELECT P6, URZ, PT ;  /* 0x0000000000ff782f */ /* 0x000fe200038c0000 */
[----:B------:R-:W4:Y:S01]  /*0050*/  LDCU.64 UR46, c[0x0][0x358] ;  /* 0x00006b00ff2e77ac */ /* 0x000f220008000a00 */
[----:B---3--:R-:W-:-:S04]  /*0060*/  UISETP.NE.U32.AND UP0, UPT, UR6, URZ, UPT ;  /* 0x000000ff0600728c */ /* 0x008fc8000bf05070 */
[----:B------:R-:W-:Y:S01]  /*0070*/  UISETP.NE.AND.EX UP0, UPT, UR7, URZ, UPT, UP0 ;  /* 0x000000ff0700728c */ /* 0x000fe2000bf05300 */
[----:B--2---:R-:W-:-:S05]  /*0080*/  SHF.R.U32.HI R92, RZ, 0x5, R101 ;  /* 0x00000005ff5c7819 */ /* 0x004fca0000011665 */
[----:B------:R-:W2:Y:S02]  /*0090*/  SHFL.IDX PT, R0, R92, RZ, 0x1f ;  /* 0x00001fff5c007589 */ /* 0x000ea400000e0000 */
[----:B--2---:R-:W-:Y:S01]  /*00a0*/  R2UR UR5, R0 ;  /* 0x00000000000572ca */ /* 0x004fe200000e0000 */
[----:B-1--4-:R-:W-:-:S14]  /*00b0*/  BRA.U UP0, `(.L_x_0) ;  /* 0x00000001002c7547 */ /* 0x012fdc000b800000 */
[----:B------:R-:W1:Y:S02]  /*00c0*/  LDCU.64 UR8, c[0x0][0x888] ;  /* 0x00011100ff0877ac */ /* 0x000e640008000a00 */
[----:B-1----:R-:W-:-:S04]  /*00d0*/  UISETP.NE.U32.AND UP0, UPT, UR8, URZ, UPT ;  /* 0x000000ff0800728c */ /* 0x002fc8000bf05070 */
[----:B------:R-:W-:-:S09]  /*00e0*/  UISETP.NE.AND.EX UP0, UPT, UR9, URZ, UPT, UP0 ;  /* 0x000000ff0900728c */ /* 0x000fd2000bf05300 */
[----:B------:R-:W-:Y:S05]  /*00f0*/  BRA.U !UP0, `(.L_x_1) ;  /* 0x0000000108107547 */ /* 0x000fea000b800000 */
[----:B------:R-:W1:Y:S02]  /*0100*/  LDC.64 R2, c[0x0][0x888] ;  /* 0x00022200ff027b82 */ /* 0x000e640000000a00 */
[----:B-1----:R1:W5:Y:S01]  /*0110*/  LDG.E R49, desc[UR46][R2.64] ;  /* 0x0000002e02317981 */ /* 0x002362000c1e1900 */
[----:B------:R-:W-:Y:S01]  /*0120*/  HFMA2 R88, -RZ, RZ, 0, 5.9604644775390625e-08 ;  /* 0x00000001ff587431 */ /* 0x000fe200000001ff */
[----:B------:R-:W-:Y:S05]  /*0130*/  BRA `(.L_x_0) ;  /* 0x00000000000c7947 */ /* 0x000fea0003800000 */
.L_x_1:
[----:B------:R-:W1:Y:S01]  /*0140*/  LDCU UR4, c[0x0][0x880] ;  /* 0x00011000ff0477ac */ /* 0x000e620008000800 */
[----:B------:R-:W-:Y:S01]  /*0150*/  HFMA2 R88, -RZ, RZ, 0, 5.9604644775390625e-08 ;  /* 0x00000001ff587431 */ /* 0x000fe200000001ff */
[----:B-1----:R-:W-:Y:S02]  /*0160*/  MOV R49, UR4 ;  /* 0x0000000400317c02 */ /* 0x002fe40008000f00 */
.L_x_0:
[----:B------:R-:W2:Y:S02]  /*0170*/  LDCU.64 UR8, c[0x0][0x8b0] ;  /* 0x00011600ff0877ac */ /* 0x000ea40008000a00 */
[----:B--2---:R-:W-:-:S04]  /*0180*/  UISETP.NE.U32.AND UP0, UPT, UR8, URZ, UPT ;  /* 0x000000ff0800728c */ /* 0x004fc8000bf05070 */
[----:B------:R-:W-:-:S09]  /*0190*/  UISETP.NE.AND.EX UP0, UPT, UR9, URZ, UPT, UP0 ;  /* 0x000000ff0900728c */ /* 0x000fd2000bf05300 */
[----:B------:R-:W-:Y:S05]  /*01a0*/  BRA.U UP0, `(.L_x_2) ;  /* 0x0000000100247547 */ /* 0x000fea000b800000 */
[----:B------:R-:W2:Y:S02]  /*01b0*/  LDCU.64 UR8, c[0x0][0x8a8] ;  /* 0x00011500ff0877ac */ /* 0x000ea40008000a00 */
[----:B--2---:R-:W-:-:S04]  /*01c0*/  UISETP.NE.U32.AND UP0, UPT, UR8, URZ, UPT ;  /* 0x000000ff0800728c */ /* 0x004fc8000bf05070 */
[----:B------:R-:W-:-:S09]  /*01d0*/  UISETP.NE.AND.EX UP0, UPT, UR9, URZ, UPT, UP0 ;  /* 0x000000ff0900728c */ /* 0x000fd2000bf05300 */
[----:B------:R-:W-:Y:S05]  /*01e0*/  BRA.U !UP0, `(.L_x_3) ;  /* 0x00000001080c7547 */ /* 0x000fea000b800000 */
[----:B-1----:R-:W1:Y:S02]  /*01f0*/  LDC.64 R2, c[0x0][0x8a8] ;  /* 0x00022a00ff027b82 */ /* 0x002e640000000a00 */
[----:B-1----:R2:W5:Y:S01]  /*0200*/  LDG.E R47, desc[UR46][R2.64] ;  /* 0x0000002e022f7981 */ /* 0x002562000c1e1900 */
[----:B------:R-:W-:Y:S05]  /*0210*/  BRA `(.L_x_2) ;  /* 0x0000000000087947 */ /* 0x000fea0003800000 */
.L_x_3:
[----:B------:R-:W2:Y:S02]  /*0220*/  LDCU UR4, c[0x0][0x8a0] ;  /* 0x00011400ff0477ac */ /* 0x000ea40008000800 */
[----:B--2---:R-:W-:Y:S02]  /*0230*/  MOV R47, UR4 ;  /* 0x00000004002f7c02 */ /* 0x004fe40008000f00 */
.L_x_2:
[----:B------:R-:W-:Y:S01]  /*0240*/  IMAD.U32 R0, RZ, RZ, UR5 ;  /* 0x00000005ff007e24 */ /* 0x000fe2000f8e00ff */
[----:B------:R-:W-:Y:S04]  /*0250*/  BSSY.RECONVERGENT B0, `(.L_x_4) ;  /* 0x000000c000007945 */ /* 0x000fe80003800200 */
[C---:B------:R-:W-:Y:S02]  /*0260*/  ISETP.NE.OR P1, PT, R0.reuse, 0x1, !P6 ;  /* 0x000000010000780c */ /* 0x040fe40007725670 */
[----:B------:R-:W-:-:S11]  /*0270*/  ISETP.NE.OR P0, PT, R0, 0x3, !P6 ;  /* 0x000000030000780c */ /* 0x000fd60007705670 */
[----:B------:R-:W-:Y:S05]  /*0280*/  @P1 BRA `(.L_x_5) ;  /* 0x0000000000201947 */ /* 0x000fea0003800000 */
[----:B------:R-:W3:Y:S02]  /*0290*/  LDCU.64 UR8, c[0x0][0x348] ;  /* 0x00006900ff0877ac */ /* 0x000ee40008000a00 */
[----:B---3--:R-:W-:Y:S02]  /*02a0*/  UIADD3 UR10, UP1, UPT, UR8, 0x80, URZ ;  /* 0x00000080080a7890 */ /* 0x008fe4000ff3e0ff */
[----:B------:R-:W-:Y:S02]  /*02b0*/  UIADD3 UR8, UP0, UPT, UR8, 0x180, URZ ;  /* 0x0000018008087890 */ /* 0x000fe4000ff1e0ff */
[----:B------:R-:W-:Y:S02]  /*02c0*/  UIADD3.X UR11, UPT, UPT, URZ, UR9, URZ, UP1, !UPT ;  /* 0x00000009ff0b7290 */ /* 0x000fe40008ffe4ff */
[----:B------:R-:W-:-:S07]  /*02d0*/  UIADD3.X UR9, UPT, UPT, URZ, UR9, URZ, UP0, !UPT ;  /* 0x00000009ff097290 */ /* 0x000fce00087fe4ff */
[----:B------:R3:W-:Y:S02]  /*02e0*/  UTMACCTL.PF [UR10] ;  /* 0x000000000a0079b9 */ /* 0x0007e40008040000 */
[----:B------:R3:W-:Y:S02]  /*02f0*/  UTMACCTL.PF [UR8] ;  /* 0x00000000080079b9 */ /* 0x0007e40008040000 */
[----:B---3--:R-:W-:Y:S01]  /*0300*/  NOP ;  /* 0x0000000000007918 */ /* 0x008fe20000000000 */
.L_x_5:
[----:B------:R-:W-:Y:S05]  /*0310*/  BSYNC.RECONVERGENT B0 ;  /* 0x0000000000007941 */ /* 0x000fea0003800200 */
.L_x_4:
[----:B------:R-:W-:Y:S04]  /*0320*/  BSSY.RECONVERGENT B0, `(.L_x_6) ;  /* 0x000000a000007945 */ /* 0x000fe80003800200 */
        /* <DEDUP_REMOVED lines=9> */
.L_x_7:
[----:B------:R-:W-:Y:S05]  /*03c0*/  BSYNC.RECONVERGENT B0 ;  /* 0x0000000000007941 */ /* 0x000fea0003800200 */
.L_x_6:
[----:B------:R-:W3:Y:S01]  /*03d0*/  LDCU.64 UR8, c[0x0][0x888] ;  /* 0x00011100ff0877ac */ /* 0x000ee20008000a00 */
[----:B------:R-:W-:Y:S02]  /*03e0*/  UISETP.EQ.U32.AND UP1, UPT, UR6, URZ, UPT ;  /* 0x000000ff0600728c */ /* 0x000fe4000bf22070 */
[----:B------:R-:W-:Y:S02]  /*03f0*/  UPLOP3.LUT UP4, UPT, UPT, UPT, UPT, 0x80, 0x8 ;  /* 0x000000000008789c */ /* 0x000fe40003f8f070 */
[----:B---3--:R-:W-:-:S04]  /*0400*/  UISETP.NE.U32.AND UP0, UPT, UR8, URZ, UPT ;  /* 0x000000ff0800728c */ /* 0x008fc8000bf05070 */
[----:B------:R-:W-:-:S04]  /*0410*/  UISETP.NE.AND.EX UP0, UPT, UR9, URZ, UPT, UP0 ;  /* 0x000000ff0900728c */ /* 0x000fc8000bf05300 */
[----:B------:R-:W-:-:S04]  /*0420*/  UISETP.EQ.OR.EX UP2, UPT, UR7, URZ, !UP0, UP1 ;  /* 0x000000ff0700728c */ /* 0x000fc8000c742710 */
[----:B------:R-:W-:-:S05]  /*0430*/  UP2UR UR50, UPR, URZ, 0x4 ;  /* 0x00000004ff327883 */ /* 0x000fca0008000000 */
[----:B------:R-:W-:Y:S07]  /*0440*/  BRA.U !UP2, `(.L_x_8) ;  /* 0x000000010a207547 */ /* 0x000fee000b800000 */
[----:B------:R-:W-:Y:S01]  /*0450*/  UISETP.NE.U32.AND UP1, UPT, UR6, URZ, UPT ;  /* 0x000000ff0600728c */ /* 0x000fe2000bf25070 */
[----:B-----5:R-:W-:Y:S01]  /*0460*/  FSETP.NEU.AND P0, PT, R49, RZ, PT ;  /* 0x000000ff3100720b */ /* 0x020fe20003f0d000 */
[----:B------:R-:W-:Y:S02]  /*0470*/  USEL UR4, URZ, 0xffffffff, UP0 ;  /* 0xffffffffff047887 */ /* 0x000fe40008000000 */
[----:B------:R-:W-:-:S10]  /*0480*/  UISETP.NE.AND.EX UP1, UPT, UR7, URZ, UPT, UP1 ;  /* 0x000000ff0700728c */ /* 0x000fd4000bf25310 */
[----:B------:R-:W-:Y:S01]  /*0490*/  VOTEU.ANY UP0, P0 ;  /* 0x0000000000ff7886 */ /* 0x000fe20000000100 */
[----:B------:R-:W-:-:S04]  /*04a0*/  @!UP1 USEL UR4, URZ, 0xffffffff, UP0 ;  /* 0xffffffffff049887 */ /* 0x000fc80008000000 */
[----:B------:R-:W-:-:S04]  /*04b0*/  ULOP3.LUT UR4, UR4, 0x1, URZ, 0xc0, !UPT ;  /* 0x0000000104047892 */ /* 0x000fc8000f8ec0ff */
[----:B------:R-:W-:-:S11]  /*04c0*/  UISETP.NE.U32.AND UP4, UPT, UR4, 0x1, UPT ;  /* 0x000000010400788c */ /* 0x000fd6000bf85070 */
.L_x_8:
[----:B-12---:R-:W1:Y:S01]  /*04d0*/  SHFL.IDX PT, R2, R92, RZ, 0x1f ;  /* 0x00001fff5c027589 */ /* 0x006e6200000e0000 */
[----:B------:R-:W-:-:S04]  /*04e0*/  UISETP.NE.AND UP0, UPT, UR5, 0x2, UPT ;  /* 0x000000020500788c */ /* 0x000fc8000bf05270 */
[----:B------:R-:W-:Y:S01]  /*04f0*/  USEL UR7, URZ, 0x1, UP0 ;  /* 0x00000001ff077887 */ /* 0x000fe20008000000 */
[----:B-1----:R-:W-:-:S13]  /*0500*/  ISETP.NE.AND P0, PT, R2, RZ, PT ;  /* 0x000000ff0200720c */ /* 0x002fda0003f05270 */
[----:B------:R-:W-:Y:S05]  /*0510*/  @P0 BRA `(.L_x_9) ;  /* 0x0000000000500947 */ /* 0x000fea0003800000 */
[----:B------:R-:W1:Y:S01]  /*0520*/  S2UR UR8, SR_CgaCtaId ;  /* 0x00000000000879c3 */ /* 0x000e620000008800 */
[----:B------:R-:W-:Y:S01]  /*0530*/  UMOV UR9, 0x400 ;  /* 0x0000040000097882 */ /* 0x000fe20000000000 */
[----:B------:R-:W-:Y:S01]  /*0540*/  UMOV UR6, 0x1 ;  /* 0x0000000100067882 */ /* 0x000fe20000000000 */
[----:B------:R-:W-:Y:S01]  /*0550*/  UMOV UR4, 0x8 ;  /* 0x0000000800047882 */ /* 0x000fe20000000000 */
[----:B------:R-:W-:-:S04]  /*0560*/  UIADD3 UR10, UPT, UPT, -UR6, 0x100000, URZ ;  /* 0x00100000060a7890 */ /* 0x000fc8000fffe1ff */
[----:B------:R-:W-:Y:S02]  /*0570*/  USHF.L.U32 UR11, UR10, 0xb, URZ ;  /* 0x0000000b0a0b7899 */ /* 0x000fe400080006ff */
[----:B------:R-:W-:Y:S02]  /*0580*/  USHF.L.U32 UR10, UR10, 0x1, URZ ;  /* 0x000000010a0a7899 */ /* 0x000fe400080006ff */
[----:B------:R-:W-:-:S04]  /*0590*/  UIADD3 UR12, UPT, UPT, -UR4, 0x100000, URZ ;  /* 0x00100000040c7890 */ /* 0x000fc8000fffe1ff */
[----:B------:R-:W-:Y:S02]  /*05a0*/  USHF.L.U32 UR13, UR12, 0xb, URZ ;  /* 0x0000000b0c0d7899 */ /* 0x000fe400080006ff */
[----:B------:R-:W-:Y:S01]  /*05b0*/  USHF.L.U32 UR12, UR12, 0x1, URZ ;  /* 0x000000010c0c7899 */ /* 0x000fe200080006ff */
[----:B------:R-:W-:Y:S01]  /*05c0*/  ELECT P0, URZ, PT ;  /* 0x0000000000ff782f */ /* 0x000fe20003800000 */
[----:B-1----:R-:W-:Y:S01]  /*05d0*/  ULEA UR8, UR8, UR9, 0x18 ;  /* 0x0000000908087291 */ /* 0x002fe2000f8ec0ff */
[----:B------:R-:W1:Y:S11]  /*05e0*/  FENCE.VIEW.ASYNC.S ;  /* 0x00000000000073c6 */ /* 0x000e760000000000 */
[----:B-1----:R1:W2:Y:S01]  /*05f0*/  SYNCS.EXCH.64 URZ, [UR8], UR10 ;  /* 0x0000000a08ff75b2 */ /* 0x0022a20008000100 */
[----:B------:R1:W3:Y:S01]  /*0600*/  SYNCS.EXCH.64 URZ, [UR8+0x18], UR12 ;  /* 0x0000180c08ff75b2 */ /* 0x0002e20008000100 */
[----:B------:R1:W4:Y:S01]  /*0610*/  SYNCS.EXCH.64 URZ, [UR8+0x8], UR10 ;  /* 0x0000080a08ff75b2 */ /* 0x0003220008000100 */
[----:B------:R1:W1:Y:S01]  /*0620*/  SYNCS.EXCH.64 URZ, [UR8+0x20], UR12 ;  /* 0x0000200c08ff75b2 */ /* 0x0002620008000100 */
[----:B------:R1:W1:Y:S01]  /*0630*/  SYNCS.EXCH.64 URZ, [UR8+0x10], UR10 ;  /* 0x0000100a08ff75b2 */ /* 0x0002620008000100 */
[----:B------:R1:W1:Y:S01]  /*0640*/  SYNCS.EXCH.64 URZ, [UR8+0x28], UR12 ;  /* 0x0000280c08ff75b2 */ /* 0x0002620008000100 */
[----:B------:R-:W-:Y:S01]  /*0650*/  NOP ;  /* 0x0000000000007918 */ /* 0x000fe20000000000 */
.L_x_9:
[----:B------:R-:W2:Y:S01]  /*0660*/  SHFL.IDX PT, R2, R92, RZ, 0x1f ;  /* 0x00001fff5c027589 */ /* 0x000ea200000e0000 */
[----:B------:R-:W-:Y:S01]  /*0670*/  NOP ;  /* 0x0000000000007918 */ /* 0x000fe20000000000 */
[----:B--2---:R-:W-:-:S13]  /*0680*/  ISETP.NE.AND P0, PT, R2, 0x1, PT ;  /* 0x000000010200780c */ /* 0x004fda0003f05270 */
[----:B------:R-:W-:Y:S05]  /*0690*/  @P0 BRA `(.L_x_10) ;  /* 0x0000000000580947 */ /* 0x000fea0003800000 */
[----:B-1----:R-:W1:Y:S01]  /*06a0*/  S2UR UR8, SR_CgaCtaId ;  /* 0x00000000000879c3 */ /* 0x002e620000008800 */
        /* <DEDUP_REMOVED lines=12> */
[----:B-1----:R2:W1:Y:S01]  /*0770*/  SYNCS.EXCH.64 URZ, [UR8+0x30], UR10 ;  /* 0x0000300a08ff75b2 */ /* 0x0024620008000100 */
[----:B------:R2:W1:Y:S01]  /*0780*/  SYNCS.EXCH.64 URZ, [UR8+0x50], UR12 ;  /* 0x0000500c08ff75b2 */ /* 0x0004620008000100 */
[----:B------:R2:W1:Y:S01]  /*0790*/  SYNCS.EXCH.64 URZ, [UR8+0x38], UR10 ;  /* 0x0000380a08ff75b2 */ /* 0x0004620008000100 */
[----:B------:R2:W1:Y:S01]  /*07a0*/  SYNCS.EXCH.64 URZ, [UR8+0x58], UR12 ;  /* 0x0000580c08ff75b2 */ /* 0x0004620008000100 */
[----:B------:R2:W1:Y:S01]  /*07b0*/  SYNCS.EXCH.64 URZ, [UR8+0x40], UR10 ;  /* 0x0000400a08ff75b2 */ /* 0x0004620008000100 */
[----:B------:R2:W1:Y:S01]  /*07c0*/  SYNCS.EXCH.64 URZ, [UR8+0x60], UR12 ;  /* 0x0000600c08ff75b2 */ /* 0x0004620008000100 */
[----:B------:R2:W1:Y:S01]  /*07d0*/  SYNCS.EXCH.64 URZ, [UR8+0x48], UR10 ;  /* 0x0000480a08ff75b2 */ /* 0x0004620008000100 */
[----:B------:R2:W1:Y:S02]  /*07e0*/  SYNCS.EXCH.64 URZ, [UR8+0x68], UR12 ;  /* 0x0000680c08ff75b2 */ /* 0x0004640008000100 */
[----:B--2---:R-:W-:Y:S01]  /*07f0*/  NOP ;  /* 0x0000000000007918 */ /* 0x004fe20000000000 */
.L_x_10:
[----:B------:R-:W2:Y:S01]  /*0800*/  SHFL.IDX PT, R2, R92, RZ, 0x1f ;  /* 0x00001fff5c027589 */ /* 0x000ea200000e0000 */
[----:B------:R-:W-:Y:S01]  /*0810*/  NOP ;  /* 0x0000000000007918 */ /* 0x000fe20000000000 */
[----:B--2---:R-:W-:-:S13]  /*0820*/  ISETP.NE.AND P0, PT, R2, 0x3, PT ;  /* 0x000000030200780c */ /* 0x004fda0003f05270 */
[----:B------:R-:W-:Y:S05]  /*0830*/  @P0 BRA `(.L_x_11) ;  /* 0x0000000000300947 */ /* 0x000fea0003800000 */
[----:B------:R-:W2:Y:S01]  /*0840*/  S2UR UR6, SR_CgaCtaId ;  /* 0x00000000000679c3 */ /* 0x000ea20000008800 */
[----:B-1----:R-:W-:Y:S01]  /*0850*/  UMOV UR8, 0x400 ;  /* 0x0000040000087882 */ /* 0x002fe20000000000 */
[----:B------:R-:W-:Y:S01]  /*0860*/  UMOV UR4, 0x20 ;  /* 0x0000002000047882 */ /* 0x000fe20000000000 */
[----:B------:R-:W-:Y:S01]  /*0870*/  ELECT P0, URZ, PT ;  /* 0x0000000000ff782f */ /* 0x000fe20003800000 */
[----:B--2---:R-:W-:Y:S02]  /*0880*/  ULEA UR6, UR6, UR8, 0x18 ;  /* 0x0000000806067291 */ /* 0x004fe4000f8ec0ff */
[----:B------:R-:W-:-:S04]  /*0890*/  UIADD3 UR8, UPT, UPT, -UR4, 0x100000, URZ ;  /* 0x0010000004087890 */ /* 0x000fc8000fffe1ff */
[----:B------:R-:W-:Y:S02]  /*08a0*/  USHF.L.U32 UR9, UR8, 0xb, URZ ;  /* 0x0000000b08097899 */ /* 0x000fe400080006ff */
[----:B------:R-:W-:Y:S01]  /*08b0*/  USHF.L.U32 UR8, UR8, 0x1, URZ ;  /* 0x0000000108087899 */ /* 0x000fe200080006ff */
[----:B------:R-:W1:Y:S11]  /*08c0*/  FENCE.VIEW.ASYNC.S ;  /* 0x00000000000073c6 */ /* 0x000e760000000000 */
[----:B-1----:R2:W1:Y:S01]  /*08d0*/  SYNCS.EXCH.64 URZ, [UR6+0x70], UR8 ;  /* 0x0000700806ff75b2 */ /* 0x0024620008000100 */
[----:B------:R2:W1:Y:S02]  /*08e0*/  SYNCS.EXCH.64 URZ, [UR6+0x78], UR8 ;  /* 0x0000780806ff75b2 */ /* 0x0004640008000100 */
[----:B--2---:R-:W-:Y:S01]  /*08f0*/  NOP ;  /* 0x0000000000007918 */ /* 0x004fe20000000000 */
.L_x_11:
[----:B------:R-:W2:Y:S01]  /*0900*/  SHFL.IDX PT, R2, R92, RZ, 0x1f ;  /* 0x00001fff5c027589 */ /* 0x000ea200000e0000 */
[----:B------:R-:W-:Y:S01]  /*0910*/  NOP ;  /* 0x0000000000007918 */ /* 0x000fe20000000000 */
[----:B--2---:R-:W-:-:S13]  /*0920*/  ISETP.NE.AND P0, PT, R2, 0x4, PT ;  /* 0x000000040200780c */ /* 0x004fda0003f05270 */
[----:B------:R-:W-:Y:S05]  /*0930*/  @P0 BRA `(.L_x_12) ;  /* 0x00000000004c0947 */ /* 0x000fea0003800000 */
[----:B------:R-:W2:Y:S01]  /*0940*/  S2UR UR6, SR_CgaCtaId ;  /* 0x00000000000679c3 */ /* 0x000ea20000008800 */
[----:B------:R-:W-:Y:S01]  /*0950*/  UMOV UR9, 0x720 ;  /* 0x0000072000097882 */ /* 0x000fe20000000000 */
[----:B-1----:R-:W-:Y:S01]  /*0960*/  UMOV UR8, 0x400 ;  /* 0x0000040000087882 */ /* 0x002fe20000000000 */
[----:B------:R-:W-:Y:S01]  /*0970*/  USEL UR9, UR9, 0x620, UP4 ;  /* 0x0000062009097887 */ /* 0x000fe2000a000000 */
[----:B------:R-:W-:Y:S01]  /*0980*/  UMOV UR4, 0x1 ;  /* 0x0000000100047882 */ /* 0x000fe20000000000 */
[----:B------:R-:W-:Y:S01]  /*0990*/  ELECT P0, URZ, PT ;  /* 0x0000000000ff782f */ /* 0x000fe20003800000 */
[----:B------:R-:W-:-:S04]  /*09a0*/  UIADD3 UR10, UPT, UPT, -UR4, 0x100000, URZ ;  /* 0x00100000040a7890 */ /* 0x000fc8000fffe1ff */
[----:B------:R-:W-:Y:S02]  /*09b0*/  USHF.L.U32 UR11, UR10, 0xb, URZ ;  /* 0x0000000b0a0b7899 */ /* 0x000fe400080006ff */
[----:B------:R-:W-:Y:S02]  /*09c0*/  USHF.L.U32 UR10, UR10, 0x1, URZ ;  /* 0x000000010a0a7899 */ /* 0x000fe400080006ff */
[----:B--2---:R-:W-:Y:S02]  /*09d0*/  ULEA UR6, UR6, UR8, 0x18 ;  /* 0x0000000806067291 */ /* 0x004fe4000f8ec0ff */
[----:B------:R-:W-:-:S04]  /*09e0*/  UIADD3 UR8, UPT, UPT, -UR9, 0x100000, URZ ;  /* 0x0010000009087890 */ /* 0x000fc8000fffe1ff */
[----:B------:R-:W-:Y:S02]  /*09f0*/  USHF.L.U32 UR9, UR8, 0xb, URZ ;  /* 0x0000000b08097899 */ /* 0x000fe400080006ff */
[----:B------:R-:W-:Y:S01]  /*0a00*/  USHF.L.U32 UR8, UR8, 0x1, URZ ;  /* 0x0000000108087899 */ /* 0x000fe200080006ff */
[----:B------:R-:W1:Y:S03]  /*0a10*/  FENCE.VIEW.ASYNC.S ;  /* 0x00000000000073c6 */ /* 0x000e660000000000 */
[----:B-1----:R2:W1:Y:S08]  /*0a20*/  SYNCS.EXCH.64 URZ, [UR6+0x80], UR10 ;  /* 0x0000800a06ff75b2 */ /* 0x0024700008000100 */
[----:B------:R2:W1:Y:S01]  /*0a30*/  SYNCS.EXCH.64 URZ, [UR6+0x90], UR8 ;  /* 0x0000900806ff75b2 */ /* 0x0004620008000100 */
[----:B------:R2:W1:Y:S01]  /*0a40*/  SYNCS.EXCH.64 URZ, [UR6+0x88], UR10 ;  /* 0x0000880a06ff75b2 */ /* 0x0004620008000100 */
[----:B------:R2:W1:Y:S02]  /*0a50*/  SYNCS.EXCH.64 URZ, [UR6+0x98], UR8 ;  /* 0x0000980806ff75b2 */ /* 0x0004640008000100 */
[----:B--2---:R-:W-:Y:S01]  /*0a60*/  NOP ;  /* 0x0000000000007918 */ /* 0x004fe20000000000 */
.L_x_12:
        /* <DEDUP_REMOVED lines=26> */
.L_x_13:
[----:B------:R-:W2:Y:S01]  /*0c10*/  SHFL.IDX PT, R2, R92, RZ, 0x1f ;  /* 0x00001fff5c027589 */ /* 0x000ea200000e0000 */
[----:B------:R-:W1:Y:S01]  /*0c20*/  S2UR UR37, SR_CgaCtaId ;  /* 0x00000000002579c3 */ /* 0x000e620000008800 */
[----:B------:R-:W-:Y:S01]  /*0c30*/  NOP ;  /* 0x0000000000007918 */ /* 0x000fe20000000000 */
[----:B--2---:R-:W-:-:S13]  /*0c40*/  ISETP.NE.AND P0, PT, R2, 0x3, PT ;  /* 0x000000030200780c */ /* 0x004fda0003f05270 */
[----:B-1----:R-:W-:Y:S05]  /*0c50*/  @P0 BRA `(.L_x_14) ;  /* 0x0000000000340947 */ /* 0x002fea0003800000 */
[----:B------:R-:W-:Y:S01]  /*0c60*/  UMOV UR6, 0x400 ;  /* 0x0000040000067882 */ /* 0x000fe20000000000 */
[----:B------:R-:W-:Y:S01]  /*0c70*/  UMOV UR4, 0x20 ;  /* 0x0000002000047882 */ /* 0x000fe20000000000 */
[----:B------:R-:W-:Y:S02]  /*0c80*/  ULEA UR6, UR37, UR6, 0x18 ;  /* 0x0000000625067291 */ /* 0x000fe4000f8ec0ff */
[----:B------:R-:W-:-:S04]  /*0c90*/  UIADD3 UR8, UPT, UPT, -UR4, 0x100000, URZ ;  /* 0x0010000004087890 */ /* 0x000fc8000fffe1ff */
[----:B------:R-:W-:Y:S02]  /*0ca0*/  USHF.L.U32 UR9, UR8, 0xb, URZ ;  /* 0x0000000b08097899 */ /* 0x000fe400080006ff */
[----:B------:R-:W-:Y:S01]  /*0cb0*/  USHF.L.U32 UR8, UR8, 0x1, URZ ;  /* 0x0000000108087899 */ /* 0x000fe200080006ff */
[----:B------:R-:W-:Y:S01]  /*0cc0*/  ELECT P0, URZ, PT ;  /* 0x0000000000ff782f */ /* 0x000fe20003800000 */
[----:B------:R-:W1:Y:S10]  /*0cd0*/  FENCE.VIEW.ASYNC.S ;  /* 0x00000000000073c6 */ /* 0x000e740000000000 */
[----:B-1----:R1:W2:Y:S01]  /*0ce0*/  SYNCS.EXCH.64 URZ, [UR6+0xe0], UR8 ;  /* 0x0000e00806ff75b2 */ /* 0x0022a20008000100 */
[----:B------:R1:W1:Y:S01]  /*0cf0*/  SYNCS.EXCH.64 URZ, [UR6+0xf0], UR8 ;  /* 0x0000f00806ff75b2 */ /* 0x0002620008000100 */
[----:B------:R1:W1:Y:S01]  /*0d00*/  SYNCS.EXCH.64 URZ, [UR6+0xe8], UR8 ;  /* 0x0000e80806ff75b2 */ /* 0x0002620008000100 */
[----:B------:R1:W1:Y:S01]  /*0d10*/  SYNCS.EXCH.64 URZ, [UR6+0xf8], UR8 ;  /* 0x0000f80806ff75b2 */ /* 0x0002620008000100 */
[----:B------:R-:W-:Y:S01]  /*0d20*/  NOP ;  /* 0x0000000000007918 */ /* 0x000fe20000000000 */
.L_x_14:
[----:B------:R-:W3:Y:S01]  /*0d30*/  LDCU UR4, c[0x0][0x36c] ;  /* 0x00006d80ff0477ac */ /* 0x000ee20008000800 */
[----:B------:R-:W-:Y:S01]  /*0d40*/  ISETP.NE.OR P6, PT, R0, 0x2, !P6 ;  /* 0x000000020000780c */ /* 0x000fe200077c5670 */
[----:B------:R-:W-:Y:S01]  /*0d50*/  NOP ;  /* 0x0000000000007918 */ /* 0x000fe20000000000 */
[----:B------:R-:W-:Y:S01]  /*0d60*/  LOP3.LUT R9, R101, 0x1f, RZ, 0xc0, !PT ;  /* 0x0000001f65097812 */ /* 0x000fe200078ec0ff */
[----:B------:R-:W-:Y:S02]  /*0d70*/  UISETP.NE.AND UP3, UPT, UR5, URZ, UPT ;  /* 0x000000ff0500728c */ /* 0x000fe4000bf65270 */
[----:B---3--:R-:W-:-:S09]  /*0d80*/  UISETP.EQ.U32.AND UP0, UPT, UR4, 0x1, UPT ;  /* 0x000000010400788c */ /* 0x008fd2000bf02070 */
[----:B------:R-:W-:Y:S05]  /*0d90*/  BRA.U !UP0, `(.L_x_15) ;  /* 0x0000000108087547 */ /* 0x000fea000b800000 */
[----:B-12-4-:R-:W-:Y:S01]  /*0da0*/  UCGABAR_ARV ;  /* 0x00000000000079c7 */ /* 0x016fe20008000000 */
[----:B------:R-:W-:Y:S05]  /*0db0*/  BRA `(.L_x_16) ;  /* 0x0000000000047947 */ /* 0x000fea0003800000 */
.L_x_15:
[----:B-12-4-:R-:W-:Y:S01]  /*0dc0*/  NOP ;  /* 0x0000000000007918 */ /* 0x016fe20000000000 */
.L_x_16:
[----:B------:R-:W1:Y:S01]  /*0dd0*/  S2UR UR8, SR_CTAID.Y ;  /* 0x00000000000879c3 */ /* 0x000e620000002600 */
[----:B------:R-:W-:-:S05]  /*0de0*/  CS2R.32 R87, SR_CgaSize ;  /* 0x0000000000577805 */ /* 0x000fca0000008a00 */
[----:B------:R-:W-:-:S05]  /*0df0*/  IMAD R87, R87, -0xa0, RZ ;  /* 0xffffff6057577824 */ /* 0x000fca00078e02ff */
[----:B------:R-:W-:-:S14]  /*0e00*/  R2UR UR4, R87 ;  /* 0x00000000570472ca */ /* 0x000fdc00000e0000 */
[----:B------:R-:W2:Y:S01]  /*0e10*/  LDCU UR4, c[0x0][UR4+0x2b4] ;  /* 0x00005680040477ac */ /* 0x000ea20008000800 */
[----:B------:R-:W-:-:S05]  /*0e20*/  CS2R.32 R87, SR_CgaSize ;  /* 0x0000000000577805 */ /* 0x000fca0000008a00 */
[----:B------:R-:W-:-:S05]  /*0e30*/  IMAD R87, R87, -0xa0, RZ ;  /* 0xffffff6057577824 */ /* 0x000fca00078e02ff */
[----:B------:R-:W-:-:S14]  /*0e40*/  R2UR UR6, R87 ;  /* 0x00000000570672ca */ /* 0x000fdc00000e0000 */
[----:B------:R-:W3:Y:S01]  /*0e50*/  LDCU UR6, c[0x0][UR6+0x2b0] ;  /* 0x00005600060677ac */ /* 0x000ee20008000800 */
[----:B------:R-:W4:Y:S01]  /*0e60*/  S2UR UR9, SR_CTAID.X ;  /* 0x00000000000979c3 */ /* 0x000f220000002500 */
[----:B------:R-:W-:Y:S01]  /*0e70*/  UISETP.NE.AND UP1, UPT, UR5, 0x2, UPT ;  /* 0x000000020500788c */ /* 0x000fe2000bf25270 */
[----:B------:R-:W-:-:S05]  /*0e80*/  CS2R.32 R0, SR_CgaSize ;  /* 0x0000000000007805 */ /* 0x000fca0000008a00 */
[----:B------:R-:W-:-:S06]  /*0e90*/  IMAD R0, R0, -0xa0, RZ ;  /* 0xffffff6000007824 */ /* 0x000fcc00078e02ff */
[----:B------:R-:W3:Y:S01]  /*0ea0*/  LDC R0, c[0x0][R0+0x2a4] ;  /* 0x0000a90000007b82 */ /* 0x000ee20000000800 */
[----:B-1----:R-:W-:-:S07]  /*0eb0*/  I2FP.F32.U32 R86, UR8 ;  /* 0x0000000800567c45 */ /* 0x002fce0008201000 */
[----:B------:R-:W1:Y:S01]  /*0ec0*/  LDC R11, c[0x0][0xb24] ;  /* 0x0002c900ff0b7b82 */ /* 0x000e620000000800 */
[----:B------:R-:W-:Y:S01]  /*0ed0*/  MOV R20, UR8 ;  /* 0x0000000800147c02 */ /* 0x000fe20008000f00 */
[----:B--2---:R-:W-:Y:S01]  /*0ee0*/  FMUL R86, R86, UR4 ;  /* 0x0000000456567c20 */ /* 0x004fe20008400000 */
[----:B------:R-:W-:Y:S01]  /*0ef0*/  USHF.L.U32 UR4, UR37, 0x9, URZ ;  /* 0x0000000925047899 */ /* 0x000fe200080006ff */
[----:B----4-:R-:W-:Y:S02]  /*0f00*/  I2FP.F32.U32 R87, UR9 ;  /* 0x0000000900577c45 */ /* 0x010fe40008201000 */
[----:B------:R-:W-:-:S05]  /*0f10*/  CS2R.32 R2, SR_CgaSize ;  /* 0x0000000000027805 */ /* 0x000fca0000008a00 */
[----:B------:R-:W-:-:S06]  /*0f20*/  IMAD R2, R2, -0xa0, RZ ;  /* 0xffffff6002027824 */ /* 0x000fcc00078e02ff */
[----:B------:R-:W2:Y:S01]  /*0f30*/  LDC R2, c[0x0][R2+0x2a0] ;  /* 0x0000a80002027b82 */ /* 0x000ea20000000800 */
[----:B------:R-:W-:Y:S01]  /*0f40*/  MOV R21, UR9 ;  /* 0x0000000900157c02 */ /* 0x000fe20008000f00 */
[----:B------:R-:W4:Y:S01]  /*0f50*/  F2I.U32.TRUNC.NTZ R86, R86 ;  /* 0x0000005600567305 */ /* 0x000f22000020f000 */
[----:B------:R-:W-:Y:S01]  /*0f60*/  ULOP3.LUT UR4, UR4, 0xe00, URZ, 0xc0, !UPT ;  /* 0x00000e0004047892 */ /* 0x000fe2000f8ec0ff */
[----:B---3--:R-:W-:Y:S01]  /*0f70*/  FMUL R87, R87, UR6 ;  /* 0x0000000657577c20 */ /* 0x008fe20008400000 */
[----:B------:R-:W3:Y:S03]  /*0f80*/  LDCU UR6, c[0x0][0xb30] ;  /* 0x00016600ff0677ac */ /* 0x000ee60008000800 */
[----:B------:R-:W2:Y:S02]  /*0f90*/  LDC R40, c[0x0][0xb24] ;  /* 0x0002c900ff287b82 */ /* 0x000ea40000000800 */
[----:B------:R-:W3:Y:S06]  /*0fa0*/  F2I.U32.TRUNC.NTZ R87, R87 ;  /* 0x0000005700577305 */ /* 0x000eec000020f000 */
[----:B------:R-:W2:Y:S01]  /*0fb0*/  S2UR UR36, SR_CTAID.Z ;  /* 0x00000000002479c3 */ /* 0x000ea20000002700 */
[----:B----4-:R-:W-:Y:S01]  /*0fc0*/  IMAD.MOV R86, RZ, RZ, -R86 ;  /* 0x000000ffff567224 */ /* 0x010fe200078e0a56 */
[----:B-1----:R-:W-:-:S03]  /*0fd0*/  ISETP.GE.AND P0, PT, R11, 0x1, PT ;  /* 0x000000010b00780c */ /* 0x002fc60003f06270 */
[----:B------:R-:W-:Y:S01]  /*0fe0*/  IMAD R86, R0, R86, UR8 ;  /* 0x0000000800567e24 */ /* 0x000fe2000f8e0256 */
[----:B------:R-:W-:Y:S01]  /*0ff0*/  PRMT R0, RZ, 0x7610, R0 ;  /* 0x00007610ff007816 */ /* 0x000fe20000000000 */
[----:B---3--:R-:W-:Y:S01]  /*1000*/  UISETP.NE.AND UP2, UPT, UR6, 0x1, UPT ;  /* 0x000000010600788c */ /* 0x008fe2000bf45270 */
[----:B------:R-:W-:-:S04]  /*1010*/  IMAD.MOV R87, RZ, RZ, -R87 ;  /* 0x000000ffff577224 */ /* 0x000fc800078e0a57 */
[----:B--2---:R-:W-:Y:S01]  /*1020*/  IMAD R87, R2, R87, UR9 ;  /* 0x0000000902577e24 */ /* 0x004fe2000f8e0257 */
[----:B------:R-:W-:Y:S06]  /*1030*/  BRA.U UP3, `(.L_x_17) ;  /* 0x0000000103747547 */ /* 0x000fec000b800000 */
[C---:B------:R-:W-:Y:S02]  /*1040*/  ISETP.NE.AND P3, PT, R86.reuse, 0x2, PT ;  /* 0x000000025600780c */ /* 0x040fe40003f65270 */
[C---:B------:R-:W-:Y:S02]  /*1050*/  ISETP.NE.AND P1, PT, R86.reuse, RZ, PT ;  /* 0x000000ff5600720c */ /* 0x040fe40003f25270 */
[----:B------:R-:W-:Y:S02]  /*1060*/  ISETP.NE.AND P4, PT, R86, 0x1, PT ;  /* 0x000000015600780c */ /* 0x000fe40003f85270 */
[----:B------:R-:W-:Y:S02]  /*1070*/  SEL R5, RZ, 0x4, P3 ;  /* 0x00000004ff057807 */ /* 0x000fe40001800000 */
[C---:B------:R-:W-:Y:S02]  /*1080*/  ISETP.EQ.OR P3, PT, R87.reuse, RZ, !P1 ;  /* 0x000000ff5700720c */ /* 0x040fe40004f62670 */
[----:B------:R-:W-:-:S02]  /*1090*/  ISETP.NE.AND P5, PT, R87, RZ, PT ;  /* 0x000000ff5700720c */ /* 0x000fc40003fa5270 */
[C---:B------:R-:W-:Y:S02]  /*10a0*/  ISETP.NE.AND P2, PT, R86.reuse, 0x3, PT ;  /* 0x000000035600780c */ /* 0x040fe40003f45270 */
[----:B------:R-:W-:Y:S02]  /*10b0*/  SEL R0, RZ, 0x2, P4 ;  /* 0x00000002ff007807 */ /* 0x000fe40002000000 */
[----:B------:R-:W-:Y:S02]  /*10c0*/  ISETP.NE.AND P1, PT, R86, 0x4, PT ;  /* 0x000000045600780c */ /* 0x000fe40003f25270 */
[----:B------:R-:W-:Y:S02]  /*10d0*/  SEL R0, R0, 0x2, P5 ;  /* 0x0000000200007807 */ /* 0x000fe40002800000 */
[----:B------:R-:W-:Y:S02]  /*10e0*/  SEL R5, R5, 0x4, P5 ;  /* 0x0000000405057807 */ /* 0x000fe40002800000 */
[----:B------:R-:W-:-:S02]  /*10f0*/  SEL R2, RZ, 0x1, !P3 ;  /* 0x00000001ff027807 */ /* 0x000fc40005800000 */
[----:B------:R-:W-:Y:S02]  /*1100*/  SEL R4, RZ, 0x8, P2 ;  /* 0x00000008ff047807 */ /* 0x000fe40001000000 */
[----:B------:R-:W-:Y:S02]  /*1110*/  SEL R3, RZ, 0x10, P1 ;  /* 0x00000010ff037807 */ /* 0x000fe40000800000 */
[C---:B------:R-:W-:Y:S02]  /*1120*/  ISETP.NE.AND P3, PT, R86.reuse, 0x5, PT ;  /* 0x000000055600780c */ /* 0x040fe40003f65270 */
[----:B------:R-:W-:Y:S02]  /*1130*/  ISETP.NE.AND P2, PT, R86, 0x6, PT ;  /* 0x000000065600780c */ /* 0x000fe40003f45270 */
[----:B------:R-:W-:Y:S02]  /*1140*/  IADD3 R5, PT, PT, R5, R0, R2 ;  /* 0x0000000005057210 */ /* 0x000fe40007ffe002 */
[----:B------:R-:W-:-:S02]  /*1150*/  SEL R4, R4, 0x8, P5 ;  /* 0x0000000804047807 */ /* 0x000fc40002800000 */
[----:B------:R-:W-:Y:S02]  /*1160*/  SEL R3, R3, 0x10, P5 ;  /* 0x0000001003037807 */ /* 0x000fe40002800000 */
[----:B------:R-:W-:Y:S02]  /*1170*/  ISETP.NE.AND P1, PT, R86, 0x7, PT ;  /* 0x000000075600780c */ /* 0x000fe40003f25270 */
[----:B------:R-:W-:Y:S02]  /*1180*/  SEL R2, RZ, 0x20, P3 ;  /* 0x00000020ff027807 */ /* 0x000fe40001800000 */
[----:B------:R-:W-:Y:S02]  /*1190*/  SEL R0, RZ, 0x40, P2 ;  /* 0x00000040ff007807 */ /* 0x000fe40001000000 */
[----:B------:R-:W-:Y:S02]  /*11a0*/  IADD3 R4, PT, PT, R3, R4, R5 ;  /* 0x0000000403047210 */ /* 0x000fe40007ffe005 */
[----:B------:R-:W-:-:S02]  /*11b0*/  SEL R3, RZ, 0x80, P1 ;  /* 0x00000080ff037807 */ /* 0x000fc40000800000 */
[----:B------:R-:W-:Y:S02]  /*11c0*/  SEL R2, R2, 0x20, P5 ;  /* 0x0000002002027807 */ /* 0x000fe40002800000 */
[----:B------:R-:W-:Y:S02]  /*11d0*/  SEL R0, R0, 0x40, P5 ;  /* 0x0000004000007807 */ /* 0x000fe40002800000 */
[----:B------:R-:W-:Y:S02]  /*11e0*/  SEL R3, R3, 0x80, P5 ;  /* 0x0000008003037807 */ /* 0x000fe40002800000 */
[----:B------:R-:W-:-:S05]  /*11f0*/  IADD3 R0, PT, PT, R0, R2, R4 ;  /* 0x0000000200007210 */ /* 0x000fca0007ffe004 */
[----:B------:R-:W-:Y:S02]  /*1200*/  IMAD.IADD R0, R0, 0x1, R3 ;  /* 0x0000000100007824 */ /* 0x000fe400078e0203 */
.L_x_17:
[----:B------:R-:W-:Y:S05]  /*1210*/  @!P0 BRA `(.L_x_18) ;  /* 0x0000000000b88947 */ /* 0x000fea0003800000 */
[----:B------:R-:W1:Y:S01]  /*1220*/  LDC.64 R4, c[0x0][0xb18] ;  /* 0x0002c600ff047b82 */ /* 0x000e620000000a00 */
[----:B------:R-:W-:-:S07]  /*1230*/  ISETP.NE.AND P0, PT, R11, 0x1, PT ;  /* 0x000000010b00780c */ /* 0x000fce0003f05270 */
[----:B------:R-:W2:Y:S08]  /*1240*/  LDC R10, c[0x0][0xb0c] ;  /* 0x0002c300ff0a7b82 */ /* 0x000eb00000000800 */
[----:B------:R-:W3:Y:S08]  /*1250*/  LDC R13, c[0x0][0x370] ;  /* 0x0000dc00ff0d7b82 */ /* 0x000ef00000000800 */
[----:B------:R-:W4:Y:S01]  /*1260*/  LDC R12, c[0x0][0x374] ;  /* 0x0000dd00ff0c7b82 */ /* 0x000f220000000800 */
[----:B-1----:R-:W-:-:S07]  /*1270*/  ISETP.NE.AND P1, PT, R4, 0x1, PT ;  /* 0x000000010400780c */ /* 0x002fce0003f25270 */
[----:B------:R-:W3:Y:S01]  /*1280*/  LDC.64 R6, c[0x0][0xb10] ;  /* 0x0002c400ff067b82 */ /* 0x000ee20000000a00 */
[----:B--2---:R-:W-:-:S07]  /*1290*/  ISETP.NE.AND P2, PT, R10, 0x1, PT ;  /* 0x000000010a00780c */ /* 0x004fce0003f45270 */
[----:B------:R-:W1:Y:S08]  /*12a0*/  LDC R8, c[0x0][0xb20] ;  /* 0x0002c800ff087b82 */ /* 0x000e700000000800 */
[----:B------:R-:W2:Y:S01]  /*12b0*/  LDC.64 R2, c[0x0][0xb28] ;  /* 0x0002ca00ff027b82 */ /* 0x000ea20000000a00 */
[----:B----4-:R-:W-:-:S04]  /*12c0*/  IMAD.HI.U32 R14, R12, R5, RZ ;  /* 0x000000050c0e7227 */ /* 0x010fc800078e00ff */
[----:B------:R-:W-:-:S04]  /*12d0*/  IMAD.HI.U32 R5, R20, R5, RZ ;  /* 0x0000000514057227 */ /* 0x000fc800078e00ff */
[----:B---3--:R-:W-:-:S05]  /*12e0*/  IMAD.HI.U32 R15, R13, R6, RZ ;  /* 0x000000060d0f7227 */ /* 0x008fca00078e00ff */
[-C--:B------:R-:W-:Y:S01]  /*12f0*/  @P2 SHF.R.U32.HI R13, RZ, R7.reuse, R15 ;  /* 0x00000007ff0d2219 */ /* 0x080fe2000001160f */
[C---:B------:R-:W-:Y:S01]  /*1300*/  IMAD.HI.U32 R15, R21.reuse, R6, RZ ;  /* 0x00000006150f7227 */ /* 0x040fe200078e00ff */
[-C--:B-1----:R-:W-:Y:S02]  /*1310*/  @P1 SHF.R.U32.HI R12, RZ, R8.reuse, R14 ;  /* 0x00000008ff0c1219 */ /* 0x082fe4000001160e */
[----:B------:R-:W-:Y:S02]  /*1320*/  SHF.R.U32.HI R5, RZ, R8, R5 ;  /* 0x00000008ff057219 */ /* 0x000fe40000011605 */
[----:B------:R-:W-:Y:S02]  /*1330*/  SHF.R.U32.HI R15, RZ, R7, R15 ;  /* 0x00000007ff0f7219 */ /* 0x000fe4000001160f */
[----:B------:R-:W-:Y:S01]  /*1340*/  SEL R5, R20, R5, !P1 ;  /* 0x0000000514057207 */ /* 0x000fe20004800000 */
[----:B--2---:R-:W-:Y:S01]  /*1350*/  IMAD.HI.U32 R14, R12, R2, RZ ;  /* 0x000000020c0e7227 */ /* 0x004fe200078e00ff */
[----:B------:R-:W-:-:S03]  /*1360*/  SEL R15, R21, R15, !P2 ;  /* 0x0000000f150f7207 */ /* 0x000fc60005000000 */
[----:B------:R-:W-:Y:S01]  /*1370*/  IMAD.HI.U32 R6, R13, R2, RZ ;  /* 0x000000020d067227 */ /* 0x000fe200078e00ff */
[----:B------:R-:W-:-:S04]  /*1380*/  @P0 SHF.R.U32.HI R12, RZ, R3, R14 ;  /* 0x00000003ff0c0219 */ /* 0x000fc8000001160e */
[----:B------:R-:W-:Y:S01]  /*1390*/  @P0 SHF.R.U32.HI R13, RZ, R3, R6 ;  /* 0x00000003ff0d0219 */ /* 0x000fe20000011606 */
[----:B------:R-:W-:-:S04]  /*13a0*/  IMAD R12, R12, R11, RZ ;  /* 0x0000000b0c0c7224 */ /* 0x000fc800078e02ff */
[----:B------:R-:W-:Y:S01]  /*13b0*/  IMAD R6, R13, R11, RZ ;  /* 0x0000000b0d067224 */ /* 0x000fe200078e02ff */
[----:B------:R-:W-:-:S04]  /*13c0*/  ISETP.GE.AND P1, PT, R5, R12, PT ;  /* 0x0000000c0500720c */ /* 0x000fc80003f26270 */
[----:B------:R-:W-:Y:S01]  /*13d0*/  ISETP.GE.OR P1, PT, R15, R6, P1 ;  /* 0x000000060f00720c */ /* 0x000fe20000f26670 */
[----:B------:R-:W-:-:S05]  /*13e0*/  IMAD.HI.U32 R6, R5, R2, RZ ;  /* 0x0000000205067227 */ /* 0x000fca00078e00ff */
[----:B------:R-:W-:-:S04]  /*13f0*/  SHF.R.U32.HI R6, RZ, R3, R6 ;  /* 0x00000003ff067219 */ /* 0x000fc80000011606 */
[----:B------:R-:W-:-:S03]  /*1400*/  SEL R6, R5, R6, !P0 ;  /* 0x0000000605067207 */ /* 0x000fc60004000000 */
[----:B------:R-:W-:Y:S01]  /*1410*/  @!P1 IMAD.HI.U32 R7, R15, R2, RZ ;  /* 0x000000020f079227 */ /* 0x000fe200078e00ff */
[----:B------:R-:W-:-:S04]  /*1420*/  IADD3 R2, PT, PT, -R6, RZ, RZ ;  /* 0x000000ff06027210 */ /* 0x000fc80007ffe1ff */
[----:B------:R-:W-:Y:S01]  /*1430*/  @!P1 SHF.R.U32.HI R3, RZ, R3, R7 ;  /* 0x00000003ff039219 */ /* 0x000fe20000011607 */
[----:B------:R-:W-:Y:S01]  /*1440*/  IMAD R2, R11, R2, R5 ;  /* 0x000000020b027224 */ /* 0x000fe200078e0205 */
[----:B------:R-:W-:Y:S02]  /*1450*/  IADD3 R7, PT, PT, -R5, RZ, RZ ;  /* 0x000000ff05077210 */ /* 0x000fe40007ffe1ff */
[----:B------:R-:W-:-:S03]  /*1460*/  @!P1 SEL R3, R15, R3, !P0 ;  /* 0x000000030f039207 */ /* 0x000fc60004000000 */
[----:B------:R-:W-:Y:S02]  /*1470*/  IMAD R7, R4, R7, R20 ;  /* 0x0000000704077224 */ /* 0x000fe400078e0214 */
[--C-:B------:R-:W-:Y:S02]  /*1480*/  @!P1 IMAD.IADD R6, R6, 0x1, -R3.reuse ;  /* 0x0000000106069824 */ /* 0x100fe400078e0a03 */
[----:B------:R-:W-:Y:S01]  /*1490*/  @!P1 IMAD R3, R2, R13, R3 ;  /* 0x0000000d02039224 */ /* 0x000fe200078e0203 */
[----:B------:R-:W-:Y:S01]  /*14a0*/  IADD3 R2, PT, PT, -R15, RZ, RZ ;  /* 0x000000ff0f027210 */ /* 0x000fe20007ffe1ff */
[----:B------:R-:W-:Y:S02]  /*14b0*/  @!P1 IMAD R5, R6, R11, R15 ;  /* 0x0000000b06059224 */ /* 0x000fe400078e020f */
[----:B------:R-:W-:Y:S02]  /*14c0*/  @!P1 IMAD.MOV.U32 R15, RZ, RZ, R3 ;  /* 0x000000ffff0f9224 */ /* 0x000fe400078e0003 */
[----:B------:R-:W-:-:S02]  /*14d0*/  IMAD R2, R10, R2, R21 ;  /* 0x000000020a027224 */ /* 0x000fc400078e0215 */
[----:B------:R-:W-:Y:S02]  /*14e0*/  IMAD R20, R5, R4, R7 ;  /* 0x0000000405147224 */ /* 0x000fe400078e0207 */
[----:B------:R-:W-:Y:S02]  /*14f0*/  IMAD R21, R15, R10, R2 ;  /* 0x0000000a0f157224 */ /* 0x000fe400078e0202 */
.L_x_18:
[----:B------:R-:W-:Y:S05]  /*1500*/  BRA.U UP2, `(.L_x_19) ;  /* 0x0000000102407547 */ /* 0x000fea000b800000 */
[----:B------:R-:W1:Y:S08]  /*1510*/  LDC.64 R4, c[0x0][0xb10] ;  /* 0x0002c400ff047b82 */ /* 0x000e700000000a00 */
[----:B------:R-:W2:Y:S08]  /*1520*/  LDC.64 R2, c[0x0][0xb18] ;  /* 0x0002c600ff027b82 */ /* 0x000eb00000000a00 */
[----:B------:R-:W3:Y:S08]  /*1530*/  LDC R6, c[0x0][0xb20] ;  /* 0x0002c800ff067b82 */ /* 0x000ef00000000800 */
[----:B------:R-:W4:Y:S01]  /*1540*/  LDC R7, c[0x0][0xb0c] ;  /* 0x0002c300ff077b82 */ /* 0x000f220000000800 */
[----:B-1----:R-:W-:-:S05]  /*1550*/  IMAD.HI.U32 R4, R21, R4, RZ ;  /* 0x0000000415047227 */ /* 0x002fca00078e00ff */
[----:B------:R-:W-:Y:S01]  /*1560*/  SHF.R.U32.HI R4, RZ, R5, R4 ;  /* 0x00000005ff047219 */ /* 0x000fe20000011604 */
[----:B--2---:R-:W-:Y:S01]  /*1570*/  IMAD.HI.U32 R3, R20, R3, RZ ;  /* 0x0000000314037227 */ /* 0x004fe200078e00ff */
[----:B------:R-:W-:-:S04]  /*1580*/  ISETP.NE.AND P0, PT, R2, 0x1, PT ;  /* 0x000000010200780c */ /* 0x000fc80003f05270 */
[----:B---3--:R-:W-:-:S04]  /*1590*/  SHF.R.U32.HI R3, RZ, R6, R3 ;  /* 0x00000006ff037219 */ /* 0x008fc80000011603 */
[----:B------:R-:W-:Y:S02]  /*15a0*/  SEL R3, R20, R3, !P0 ;  /* 0x0000000314037207 */ /* 0x000fe40004000000 */
[----:B----4-:R-:W-:-:S04]  /*15b0*/  ISETP.NE.AND P1, PT, R7, 0x1, PT ;  /* 0x000000010700780c */ /* 0x010fc80003f25270 */
[----:B------:R-:W-:-:S05]  /*15c0*/  SEL R4, R21, R4, !P1 ;  /* 0x0000000415047207 */ /* 0x000fca0004800000 */
[----:B------:R-:W-:Y:S02]  /*15d0*/  IMAD.IADD R5, R3, 0x1, -R4 ;  /* 0x0000000103057824 */ /* 0x000fe400078e0a04 */
[----:B------:R-:W-:Y:S02]  /*15e0*/  IMAD.IADD R3, R4, 0x1, -R3 ;  /* 0x0000000104037824 */ /* 0x000fe400078e0a03 */
[----:B------:R-:W-:Y:S02]  /*15f0*/  IMAD R21, R5, R7, R21 ;  /* 0x0000000705157224 */ /* 0x000fe400078e0215 */
[----:B------:R-:W-:Y:S02]  /*1600*/  IMAD R20, R3, R2, R20 ;  /* 0x0000000203147224 */ /* 0x000fe400078e0214 */
.L_x_19:
[----:B------:R-:W-:Y:S05]  /*1610*/  BRA.U !UP0, `(.L_x_20) ;  /* 0x00000001080c7547 */ /* 0x000fea000b800000 */
[----:B------:R-:W-:Y:S01]  /*1620*/  UCGABAR_WAIT ;  /* 0x0000000000007dc7 */ /* 0x000fe20008000000 */
[----:B------:R-:W-:Y:S01]  /*1630*/  CCTL.IVALL ;  /* 0x00000000ff00798f */ /* 0x000fe20002000000 */
[----:B------:R-:W-:Y:S05]  /*1640*/  BRA `(.L_x_21) ;  /* 0x0000000000047947 */ /* 0x000fea0003800000 */
.L_x_20:
[----:B------:R-:W-:Y:S06]  /*1650*/  BAR.SYNC.DEFER_BLOCKING 0x0 ;  /* 0x0000000000007b1d */ /* 0x000fec0000010000 */
.L_x_21:
[----:B------:R-:W-:Y:S05]  /*1660*/  BRA.U UP1, `(.L_x_22) ;  /* 0x0000001101a07547 */ /* 0x000fea000b800000 */
[----:B------:R-:W1:Y:S01]  /*1670*/  LDCU UR15, c[0x0][0x38c] ;  /* 0x00007180ff0f77ac */ /* 0x000e620008000800 */
[----:B------:R-:W2:Y:S01]  /*1680*/  LDC R8, c[0x0][0x370] ;  /* 0x0000dc00ff087b82 */ /* 0x000ea20000000800 */
[----:B------:R-:W-:Y:S01]  /*1690*/  PLOP3.LUT P1, PT, PT, PT, UP4, 0x80, 0x8 ;  /* 0x000000000008781c */ /* 0x000fe20003f2f048 */
[----:B------:R-:W-:Y:S01]  /*16a0*/  IMAD.MOV.U32 R15, RZ, RZ, 0x1 ;  /* 0x00000001ff0f7424 */ /* 0x000fe200078e00ff */
[----:B------:R-:W-:Y:S01]  /*16b0*/  ISETP.EQ.OR P4, PT, R9, RZ, P6 ;  /* 0x000000ff0900720c */ /* 0x000fe20003782670 */
[----:B------:R-:W-:Y:S01]  /*16c0*/  IMAD.MOV.U32 R14, RZ, RZ, RZ ;  /* 0x000000ffff0e7224 */ /* 0x000fe200078e00ff */
[----:B------:R-:W-:Y:S02]  /*16d0*/  PLOP3.LUT P1, PT, P1, PT, PT, 0x8, 0x80 ;  /* 0x000000000080781c */ /* 0x000fe40000f2e170 */
[----:B------:R-:W-:Y:S01]  /*16e0*/  CS2R R12, SRZ ;  /* 0x00000000000c7805 */ /* 0x000fe2000001ff00 */
[----:B------:R-:W-:Y:S01]  /*16f0*/  IMAD.MOV.U32 R11, RZ, RZ, 0x1 ;  /* 0x00000001ff0b7424 */ /* 0x000fe200078e00ff */
[----:B------:R-:W3:Y:S01]  /*1700*/  LDC R0, c[0x0][0x374] ;  /* 0x0000dd00ff007b82 */ /* 0x000ee20000000800 */
[----:B------:R-:W4:Y:S01]  /*1710*/  LDCU.64 UR30, c[0x0][0x348] ;  /* 0x00006900ff1e77ac */ /* 0x000f220008000a00 */
[----:B------:R-:W-:Y:S01]  /*1720*/  UMOV UR13, URZ ;  /* 0x000000ff000d7c82 */ /* 0x000fe20008000000 */
[----:B-1----:R-:W-:-:S04]  /*1730*/  UIADD3 UR6, UPT, UPT, UR15, 0x3f, URZ ;  /* 0x0000003f0f067890 */ /* 0x002fc8000fffe0ff */
[----:B------:R-:W-:-:S04]  /*1740*/  USHF.R.S32.HI UR22, URZ, 0x1f, UR6 ;  /* 0x0000001fff167899 */ /* 0x000fc80008011406 */
[----:B------:R-:W-:Y:S02]  /*1750*/  ULEA.HI UR22, UR22, UR6, URZ, 0x6 ;  /* 0x0000000616167291 */ /* 0x000fe4000f8f30ff */
[----:B------:R-:W-:Y:S02]  /*1760*/  UIADD3 UR6, UPT, UPT, UR15, -0x1, URZ ;  /* 0xffffffff0f067890 */ /* 0x000fe4000fffe0ff */
[----:B------:R-:W-:Y:S02]  /*1770*/  USHF.R.S32.HI UR22, URZ, 0x6, UR22 ;  /* 0x00000006ff167899 */ /* 0x000fe40008011416 */
[----:B------:R-:W-:Y:S02]  /*1780*/  UISETP.GE.U32.AND UP1, UPT, UR6, -0x7f, UPT ;  /* 0xffffff810600788c */ /* 0x000fe4000bf26070 */
[----:B------:R-:W-:Y:S02]  /*1790*/  UISETP.LT.U32.AND UP0, UPT, UR22, 0x3, UPT ;  /* 0x000000031600788c */ /* 0x000fe4000bf01070 */
[----:B------:R-:W-:-:S02]  /*17a0*/  UIADD3 UR15, UPT, UPT, UR15, 0x7e, URZ ;  /* 0x0000007e0f0f7890 */ /* 0x000fc4000fffe0ff */
[----:B------:R-:W-:Y:S02]  /*17b0*/  USEL UR21, UR22, 0x3, UP0 ;  /* 0x0000000316157887 */ /* 0x000fe40008000000 */
[----:B------:R-:W-:Y:S02]  /*17c0*/  UISETP.NE.AND UP0, UPT, UR5, URZ, UPT ;  /* 0x000000ff0500728c */ /* 0x000fe4000bf05270 */
[----:B------:R-:W-:Y:S02]  /*17d0*/  UIADD3 UR6, UPT, UPT, UR21, -0x1, URZ ;  /* 0xffffffff15067890 */ /* 0x000fe4000fffe0ff */
[----:B------:R-:W-:Y:S02]  /*17e0*/  @UP1 UIADD3 UR6, UPT, UPT, UR21, URZ, URZ ;  /* 0x000000ff15061290 */ /* 0x000fe4000fffe0ff */
[----:B------:R-:W-:Y:S02]  /*17f0*/  USEL UR7, UR7, 0x2, UP0 ;  /* 0x0000000207077887 */ /* 0x000fe40008000000 */
[----:B------:R-:W-:-:S02]  /*1800*/  UIADD3 UR14, UPT, UPT, UR22, -UR21, URZ ;  /* 0x80000015160e7290 */ /* 0x000fc4000fffe0ff */
[----:B--2-4-:R-:W-:-:S12]  /*1810*/  UIADD3 UR6, UPT, UPT, UR6, 0x1, URZ ;  /* 0x0000000106067890 */ /* 0x014fd8000fffe0ff */
.L_x_42:
[----:B------:R-:W-:Y:S01]  /*1820*/  UISETP.NE.AND UP0, UPT, UR37, URZ, UPT ;  /* 0x000000ff2500728c */ /* 0x000fe2000bf05270 */
[----:B------:R-:W1:Y:S08]  /*1830*/  S2UR UR37, SR_CgaCtaId ;  /* 0x00000000002579c3 */ /* 0x000e700000008800 */
[----:B------:R-:W-:Y:S05]  /*1840*/  BRA.U UP0, `(.L_x_23) ;  /* 0x0000000100347547 */ /* 0x000fea000b800000 */
[----:B------:R-:W2:Y:S01]  /*1850*/  S2R R2, SR_CgaCtaId ;  /* 0x0000000000027919 */ /* 0x000ea20000008800 */
[----:B------:R-:W-:-:S04]  /*1860*/  MOV R3, 0x400 ;  /* 0x0000040000037802 */ /* 0x000fc80000000f00 */
[----:B--2---:R-:W-:Y:S02]  /*1870*/  LEA R2, R2, R3, 0x18 ;  /* 0x0000000302027211 */ /* 0x004fe400078ec0ff */
[----:B------:R-:W-:-:S03]  /*1880*/  SHF.L.U32 R3, R11, 0x1f, RZ ;  /* 0x0000001f0b037819 */ /* 0x000fc600000006ff */
[----:B------:R-:W-:-:S04]  /*1890*/  IMAD R2, R12, 0x8, R2 ;  /* 0x000000080c027824 */ /* 0x000fc800078e0202 */
[----:B------:R-:W2:Y:S02]  /*18a0*/  SYNCS.PHASECHK.TRANS64.TRYWAIT P0, [R2+URZ+0xf0], R3 ;  /* 0x0000f003020075a7 */ /* 0x000ea400080011ff */
[----:B--2---:R-:W-:Y:S05]  /*18b0*/  @!P0 BRA `(.L_x_24) ;  /* 0x0000007400ec8947 */ /* 0x004fea0003800000 */
.L_x_137:
[----:B------:R-:W-:Y:S01]  /*18c0*/  VIADD R12, R12, 0x1 ;  /* 0x000000010c0c7836 */ /* 0x000fe20000000000 */
[----:B------:R2:W-:Y:S04]  /*18d0*/  SYNCS.ARRIVE.TRANS64.A1T0 RZ, [R2+URZ+0xe0], RZ ;  /* 0x0000e0ff02ff79a7 */ /* 0x0005e800081000ff */
[----:B------:R-:W-:-:S04]  /*18e0*/  ISETP.NE.AND P0, PT, R12, 0x2, PT ;  /* 0x000000020c00780c */ /* 0x000fc80003f05270 */
[----:B------:R-:W-:Y:S02]  /*18f0*/  SEL R12, R12, RZ, P0 ;  /* 0x000000ff0c0c7207 */ /* 0x000fe40000000000 */
[----:B--2---:R-:W-:-:S04]  /*1900*/  SEL R2, RZ, 0x1, P0 ;  /* 0x00000001ff027807 */ /* 0x004fc80000000000 */
[----:B------:R-:W-:-:S07]  /*1910*/  LOP3.LUT R11, R11, R2, RZ, 0x3c, !PT ;  /* 0x000000020b0b7212 */ /* 0x000fce00078e3cff */
.L_x_23:
[----:B------:R-:W-:Y:S01]  /*1920*/  UMOV UR5, 0x400 ;  /* 0x0000040000057882 */ /* 0x000fe20000000000 */
[----:B------:R-:W-:Y:S01]  /*1930*/  SHF.L.U32 R2, R15, 0x1f, RZ ;  /* 0x0000001f0f027819 */ /* 0x000fe200000006ff */
[----:B-1----:R-:W-:Y:S01]  /*1940*/  ULEA UR5, UR37, UR5, 0x18 ;  /* 0x0000000525057291 */ /* 0x002fe2000f8ec0ff */
[----:B------:R-:W-:Y:S01]  /*1950*/  R2UR UR34, R21 ;  /* 0x00000000152272ca */ /* 0x000fe200000e0000 */
[----:B------:R-:W-:Y:S01]  /*1960*/  UISETP.GE.U32.AND UP0, UPT, UR15, 0x7f, UPT ;  /* 0x0000007f0f00788c */ /* 0x000fe2000bf06070 */
[----:B------:R-:W-:Y:S01]  /*1970*/  R2UR UR11, R20 ;  /* 0x00000000140b72ca */ /* 0x000fe200000e0000 */
[----:B------:R-:W-:Y:S01]  /*1980*/  ULEA UR8, UR13, UR5, 0x3 ;  /* 0x000000050d087291 */ /* 0x000fe2000f8e18ff */
[----:B------:R-:W-:-:S08]  /*1990*/  UMOV UR23, URZ ;  /* 0x000000ff00177c82 */ /* 0x000fd00008000000 */
[----:B------:R1:W2:Y:S01]  /*19a0*/  SYNCS.PHASECHK.TRANS64.TRYWAIT P0, [UR8+0x18], R2 ;  /* 0x00001802ff0075a7 */ /* 0x0002a20008001108 */
[----:B------:R-:W-:Y:S02]  /*19b0*/  USHF.L.U32 UR34, UR34, 0x7, URZ ;  /* 0x0000000722227899 */ /* 0x000fe400080006ff */
[----:B------:R-:W-:Y:S01]  /*19c0*/  USHF.L.U32 UR11, UR11, 0x7, URZ ;  /* 0x000000070b0b7899 */ /* 0x000fe200080006ff */
[----:B------:R-:W-:Y:S11]  /*19d0*/  BRA.U !UP0, `(.L_x_25) ;  /* 0x0000000108d87547 */ /* 0x000ff6000b800000 */
[----:B------:R-:W-:Y:S01]  /*19e0*/  UIADD3 UR18, UPT, UPT, UR34, 0x40, URZ ;  /* 0x0000004022127890 */ /* 0x000fe2000fffe0ff */
[----:B------:R-:W-:Y:S01]  /*19f0*/  UMOV UR24, URZ ;  /* 0x000000ff00187c82 */ /* 0x000fe20008000000 */
[----:B------:R-:W-:-:S10]  /*1a00*/  UMOV UR40, UR13 ;  /* 0x0000000d00287c82 */ /* 0x000fd40008000000 */
.L_x_31:
[----:B------:R-:W-:Y:S01]  /*1a10*/  ULEA UR33, UR40, UR5, 0x3 ;  /* 0x0000000528217291 */ /* 0x000fe2000f8e18ff */
[----:B--2---:R-:W-:Y:S01]  /*1a20*/  @!P6 MOV R3, 0x8000 ;  /* 0x000080000003e802 */ /* 0x004fe20000000f00 */
[----:B-12---:R-:W-:Y:S10]  /*1a30*/  @P0 BRA `(.L_x_26) ;  /* 0x00000000000c0947 */ /* 0x006ff40003800000 */
[----:B------:R-:W-:-:S04]  /*1a40*/  SHF.L.U32 R4, R15, 0x1f, RZ ;  /* 0x0000001f0f047819 */ /* 0x000fc800000006ff */
[----:B------:R-:W2:Y:S02]  /*1a50*/  SYNCS.PHASECHK.TRANS64.TRYWAIT P0, [UR33+0x18], R4 ;  /* 0x00001804ff0075a7 */ /* 0x000ea40008001121 */
[----:B--2---:R-:W-:Y:S05]  /*1a60*/  @!P0 BRA `(.L_x_27) ;  /* 0x0000007400948947 */ /* 0x004fea0003800000 */
.L_x_26:
[----:B------:R2:W-:Y:S01]  /*1a70*/  @!P6 SYNCS.ARRIVE.TRANS64 RZ, [UR33], R3 ;  /* 0x00000003ffffe9a7 */ /* 0x0005e20008000021 */
[----:B------:R-:W-:-:S04]  /*1a80*/  ULOP3.LUT UR8, UR7, 0x2, URZ, 0xfc, !UPT ;  /* 0x0000000207087892 */ /* 0x000fc8000f8efcff */
[----:B------:R-:W-:-:S09]  /*1a90*/  UISETP.NE.AND UP0, UPT, UR8, 0x2, UPT ;  /* 0x000000020800788c */ /* 0x000fd2000bf05270 */
[----:B------:R-:W-:Y:S05]  /*1aa0*/  BRA.U UP0, `(.L_x_28) ;  /* 0x0000000100047547 */ /* 0x000fea000b800000 */
[----:B------:R-:W-:Y:S05]  /*1ab0*/  BPT.TRAP 0x1 ;  /* 0x000000040000795c */ /* 0x000fea0000300000 */
.L_x_28:
[----:B------:R-:W-:Y:S04]  /*1ac0*/  BSSY.RECONVERGENT B0, `(.L_x_29) ;  /* 0x0000003000007945 */ /* 0x000fe80003800200 */
[----:B------:R-:W-:Y:S05]  /*1ad0*/  @P4 BRA `(.L_x_30) ;  /* 0x0000000000044947 */ /* 0x000fea0003800000 */
[----:B------:R-:W-:Y:S05]  /*1ae0*/  BPT.TRAP 0x1 ;  /* 0x000000040000795c */ /* 0x000fea0000300000 */
.L_x_30:
[----:B------:R-:W-:Y:S05]  /*1af0*/  BSYNC.RECONVERGENT B0 ;  /* 0x0000000000007941 */ /* 0x000fea0003800200 */
.L_x_29:
[----:B------:R-:W-:Y:S02]  /*1b00*/  UIADD3 UR13, UPT, UPT, UR40, 0x1, URZ ;  /* 0x00000001280d7890 */ /* 0x000fe4000fffe0ff */
[----:B------:R-:W-:Y:S02]  /*1b10*/  UIADD3 UR38, UP1, UPT, UR30, 0x80, URZ ;  /* 0x000000801e267890 */ /* 0x000fe4000ff3e0ff */
[----:B------:R-:W-:Y:S02]  /*1b20*/  UISETP.NE.AND UP0, UPT, UR13, 0x3, UPT ;  /* 0x000000030d00788c */ /* 0x000fe4000bf05270 */
[----:B------:R-:W-:Y:S02]  /*1b30*/  USHF.L.U32 UR10, UR24, 0x6, URZ ;  /* 0x00000006180a7899 */ /* 0x000fe400080006ff */
[----:B------:R-:W-:Y:S02]  /*1b40*/  USEL UR9, URZ, 0x1, UP0 ;  /* 0x00000001ff097887 */ /* 0x000fe40008000000 */
[----:B------:R-:W-:-:S02]  /*1b50*/  USEL UR13, UR13, URZ, UP0 ;  /* 0x000000ff0d0d7287 */ /* 0x000fc40008000000 */
[----:B------:R-:W-:Y:S02]  /*1b60*/  UIADD3 UR28, UP0, UPT, UR30, 0x180, URZ ;  /* 0x000001801e1c7890 */ /* 0x000fe4000ff1e0ff */
[----:B------:R-:W-:Y:S01]  /*1b70*/  ULEA UR8, UR13, UR5, 0x3 ;  /* 0x000000050d087291 */ /* 0x000fe2000f8e18ff */
[----:B------:R-:W-:Y:S01]  /*1b80*/  LOP3.LUT R15, R15, UR9, RZ, 0x3c, !PT ;  /* 0x000000090f0f7c12 */ /* 0x000fe2000f8e3cff */
[----:B------:R-:W-:Y:S02]  /*1b90*/  UIADD3.X UR39, UPT, UPT, URZ, UR31, URZ, UP1, !UPT ;  /* 0x0000001fff277290 */ /* 0x000fe40008ffe4ff */
[----:B------:R-:W-:Y:S01]  /*1ba0*/  ULEA.HI UR35, UR4, UR10, URZ, 0x1a ;  /* 0x0000000a04237291 */ /* 0x000fe2000f8fd0ff */
[----:B-1----:R-:W-:Y:S01]  /*1bb0*/  SHF.L.U32 R2, R15, 0x1f, RZ ;  /* 0x0000001f0f027819 */ /* 0x002fe200000006ff */
[----:B------:R-:W-:Y:S01]  /*1bc0*/  UIADD3.X UR29, UPT, UPT, URZ, UR31, URZ, UP0, !UPT ;  /* 0x0000001fff1d7290 */ /* 0x000fe200087fe4ff */
[----:B------:R-:W-:Y:S02]  /*1bd0*/  UMOV UR25, 0xff0000 ;  /* 0x00ff000000197882 */ /* 0x000fe40000000000 */
[----:B------:R4:W1:Y:S01]  /*1be0*/  SYNCS.PHASECHK.TRANS64.TRYWAIT P0, [UR8+0x18], R2 ;  /* 0x00001802ff0075a7 */ /* 0x0008620008001108 */
[----:B------:R-:W-:Y:S01]  /*1bf0*/  USHF.L.U32 UR8, UR40, 0xe, URZ ;  /* 0x0000000e28087899 */ /* 0x000fe200080006ff */
[----:B------:R-:W-:Y:S01]  /*1c00*/  UMOV UR26, 0x0 ;  /* 0x00000000001a7882 */ /* 0x000fe20000000000 */
[----:B------:R-:W-:-:S02]  /*1c10*/  UMOV UR27, 0x10000000 ;  /* 0x10000000001b7882 */ /* 0x000fc40000000000 */
[----:B------:R-:W-:Y:S02]  /*1c20*/  ULEA UR16, UR4, UR8, 0x1 ;  /* 0x0000000804107291 */ /* 0x000fe4000f8e08ff */
[----:B------:R-:W-:Y:S02]  /*1c30*/  UIADD3 UR8, UPT, UPT, UR5, 0x14400, UR8 ;  /* 0x0001440005087890 */ /* 0x000fe4000fffe008 */
[----:B------:R-:W-:Y:S01]  /*1c40*/  UIADD3 UR16, UPT, UPT, UR5, UR16, URZ ;  /* 0x0000001005107290 */ /* 0x000fe2000fffe0ff */
[----:B------:R-:W-:Y:S01]  /*1c50*/  UMOV UR17, UR33 ;  /* 0x0000002100117c82 */ /* 0x000fe20008000000 */
[----:B------:R-:W-:Y:S02]  /*1c60*/  UMOV UR20, UR36 ;  /* 0x0000002400147c82 */ /* 0x000fe40008000000 */
[----:B------:R-:W-:Y:S02]  /*1c70*/  UIADD3 UR32, UPT, UPT, UR16, 0x8400, URZ ;  /* 0x0000840010207890 */ /* 0x000fe4000fffe0ff */
[----:B------:R-:W-:Y:S01]  /*1c80*/  UIADD3 UR16, UPT, UPT, UR16, 0xa400, URZ ;  /* 0x0000a40010107890 */ /* 0x000fe2000fffe0ff */
[----:B------:R-:W-:Y:S01]  /*1c90*/  UMOV UR19, UR35 ;  /* 0x0000002300137c82 */ /* 0x000fe20008000000 */
[----:B------:R-:W-:Y:S01]  /*1ca0*/  UMOV UR12, UR36 ;  /* 0x00000024000c7c82 */ /* 0x000fe20008000000 */
[----:B------:R-:W-:Y:S01]  /*1cb0*/  UMOV UR9, UR33 ;  /* 0x0000002100097c82 */ /* 0x000fe20008000000 */
[----:B------:R-:W-:-:S03]  /*1cc0*/  UIADD3 UR24, UPT, UPT, UR24, 0x1, URZ ;  /* 0x0000000118187890 */ /* 0x000fc6000fffe0ff */
[----:B------:R4:W-:Y:S01]  /*1cd0*/  UTMALDG.3D.MULTICAST [UR32], [UR38], UR25, desc[UR26] ;  /* 0x00001a20260073b4 */ /* 0x0009e20008011819 */
[----:B------:R-:W-:Y:S01]  /*1ce0*/  UMOV UR23, UR6 ;  /* 0x0000000600177c82 */ /* 0x000fe20008000000 */
[----:B------:R-:W-:Y:S01]  /*1cf0*/  UISETP.NE.AND UP0, UPT, UR24, UR6, UPT ;  /* 0x000000061800728c */ /* 0x000fe2000bf05270 */
[----:B------:R-:W-:Y:S01]  /*1d00*/  UMOV UR40, UR13 ;  /* 0x0000000d00287c82 */ /* 0x000fe20008000000 */
[----:B------:R4:W-:Y:S01]  /*1d10*/  UTMALDG.3D.MULTICAST [UR16], [UR38], UR25, desc[UR26] ;  /* 0x00001a10260073b4 */ /* 0x0009e20008011819 */
[----:B------:R4:W-:Y:S06]  /*1d20*/  UTMALDG.3D [UR8], [UR28], desc[UR26] ;  /* 0x00001a081c0075b4 */ /* 0x0009ec0008011000 */
[----:B----4-:R-:W-:Y:S05]  /*1d30*/  BRA.U UP0, `(.L_x_31) ;  /* 0xfffffffd00347547 */ /* 0x010fea000b83ffff */
.L_x_25:
[----:B------:R-:W-:Y:S01]  /*1d40*/  ULEA UR8, UR13, UR5, 0x3 ;  /* 0x000000050d087291 */ /* 0x000fe2000f8e18ff */
[----:B-1----:R-:W-:Y:S01]  /*1d50*/  SHF.L.U32 R2, R15, 0x1f, RZ ;  /* 0x0000001f0f027819 */ /* 0x002fe200000006ff */
[----:B------:R-:W-:Y:S01]  /*1d60*/  @!P1 SYNCS.ARRIVE.TRANS64.A1T0 RZ, [UR5+0x78], RZ ;  /* 0x000078ffffff99a7 */ /* 0x000fe20008100005 */
[----:B------:R-:W-:-:S06]  /*1d70*/  UISETP.GT.AND UP0, UPT, UR22, UR21, UPT ;  /* 0x000000151600728c */ /* 0x000fcc000bf04270 */
[----:B--2---:R1:W2:Y:S03]  /*1d80*/  SYNCS.PHASECHK.TRANS64.TRYWAIT P0, [UR8+0x18], R2 ;  /* 0x00001802ff0075a7 */ /* 0x0042a60008001108 */
[----:B------:R-:W-:Y:S05]  /*1d90*/  BRA.U !UP0, `(.L_x_32) ;  /* 0x0000000108dc7547 */ /* 0x000fea000b800000 */
[----:B------:R-:W-:Y:S02]  /*1da0*/  UIADD3 UR32, UPT, UPT, UR14, UR23, URZ ;  /* 0x000000170e207290 */ /* 0x000fe4000fffe0ff */
[----:B------:R-:W-:Y:S01]  /*1db0*/  UIADD3 UR18, UPT, UPT, UR34, 0x40, URZ ;  /* 0x0000004022127890 */ /* 0x000fe2000fffe0ff */
[----:B------:R-:W-:-:S11]  /*1dc0*/  UMOV UR33, UR13 ;  /* 0x0000000d00217c82 */ /* 0x000fd60008000000 */
.L_x_38:
[----:B------:R-:W-:Y:S01]  /*1dd0*/  ULEA UR25, UR33, UR5, 0x3 ;  /* 0x0000000521197291 */ /* 0x000fe2000f8e18ff */
[----:B--2---:R-:W-:Y:S01]  /*1de0*/  @!P6 MOV R3, 0x8000 ;  /* 0x000080000003e802 */ /* 0x004fe20000000f00 */
[----:B-12---:R-:W-:Y:S10]  /*1df0*/  @P0 BRA `(.L_x_33) ;  /* 0x00000000000c0947 */ /* 0x006ff40003800000 */
[----:B------:R-:W-:-:S04]  /*1e00*/  SHF.L.U32 R4, R15, 0x1f, RZ ;  /* 0x0000001f0f047819 */ /* 0x000fc800000006ff */
[----:B------:R-:W2:Y:S02]  /*1e10*/  SYNCS.PHASECHK.TRANS64.TRYWAIT P0, [UR25+0x18], R4 ;  /* 0x00001804ff0075a7 */ /* 0x000ea40008001119 */
[----:B--2---:R-:W-:Y:S05]  /*1e20*/  @!P0 BRA `(.L_x_34) ;  /* 0x0000007000bc8947 */ /* 0x004fea0003800000 */
.L_x_33:
[----:B------:R2:W-:Y:S01]  /*1e30*/  @!P6 SYNCS.ARRIVE.TRANS64 RZ, [UR25], R3 ;  /* 0x00000003ffffe9a7 */ /* 0x0005e20008000019 */
[----:B------:R-:W-:-:S04]  /*1e40*/  ULOP3.LUT UR8, UR7, 0x2, URZ, 0xfc, !UPT ;  /* 0x0000000207087892 */ /* 0x000fc8000f8efcff */
[----:B------:R-:W-:-:S09]  /*1e50*/  UISETP.NE.AND UP0, UPT, UR8, 0x2, UPT ;  /* 0x000000020800788c */ /* 0x000fd2000bf05270 */
[----:B------:R-:W-:Y:S05]  /*1e60*/  BRA.U UP0, `(.L_x_35) ;  /* 0x0000000100047547 */ /* 0x000fea000b800000 */
[----:B------:R-:W-:Y:S05]  /*1e70*/  BPT.TRAP 0x1 ;  /* 0x000000040000795c */ /* 0x000fea0000300000 */
.L_x_35:
[----:B------:R-:W-:Y:S04]  /*1e80*/  BSSY.RECONVERGENT B0, `(.L_x_36) ;  /* 0x0000003000007945 */ /* 0x000fe80003800200 */
[----:B------:R-:W-:Y:S05]  /*1e90*/  @P4 BRA `(.L_x_37) ;  /* 0x0000000000044947 */ /* 0x000fea0003800000 */
[----:B------:R-:W-:Y:S05]  /*1ea0*/  BPT.TRAP 0x1 ;  /* 0x000000040000795c */ /* 0x000fea0000300000 */
.L_x_37:
[----:B------:R-:W-:Y:S05]  /*1eb0*/  BSYNC.RECONVERGENT B0 ;  /* 0x0000000000007941 */ /* 0x000fea0003800200 */
.L_x_36:
        /* <DEDUP_REMOVED lines=28> */
[----:B------:R-:W-:Y:S01]  /*2080*/  UMOV UR12, UR36 ;  /* 0x00000024000c7c82 */ /* 0x000fe20008000000 */
[----:B------:R-:W-:-:S02]  /*2090*/  UMOV UR9, UR25 ;  /* 0x0000001900097c82 */ /* 0x000fc40008000000 */
[----:B------:R4:W-:Y:S01]  /*20a0*/  UTMALDG.3D.MULTICAST [UR24], [UR42], UR29, desc[UR38] ;  /* 0x000026182a0073b4 */ /* 0x0009e2000801181d */
[----:B------:R-:W-:Y:S01]  /*20b0*/  UIADD3 UR23, UPT, UPT, UR23, 0x1, URZ ;  /* 0x0000000117177890 */ /* 0x000fe2000fffe0ff */
[----:B------:R-:W-:-:S03]  /*20c0*/  UMOV UR33, UR13 ;  /* 0x0000000d00217c82 */ /* 0x000fc60008000000 */
[----:B------:R-:W-:Y:S01]  /*20d0*/  UISETP.NE.AND UP0, UPT, UR23, UR32, UPT ;  /* 0x000000201700728c */ /* 0x000fe2000bf05270 */
[----:B------:R4:W-:Y:S01]  /*20e0*/  UTMALDG.3D.MULTICAST [UR16], [UR42], UR29, desc[UR38] ;  /* 0x000026102a0073b4 */ /* 0x0009e2000801181d */
[----:B------:R4:W-:Y:S07]  /*20f0*/  UTMALDG.3D [UR8], [UR40], desc[UR38] ;  /* 0x00002608280075b4 */ /* 0x0009ee0008011000 */
[----:B----4-:R-:W-:Y:S05]  /*2100*/  BRA.U UP0, `(.L_x_38) ;  /* 0xfffffffd00307547 */ /* 0x010fea000b83ffff */
.L_x_32:
[C---:B-1----:R-:W-:Y:S01]  /*2110*/  LEA R2, R14.reuse, UR5, 0x3 ;  /* 0x000000050e027c11 */ /* 0x042fe2000f8e18ff */
[----:B------:R-:W-:Y:S01]  /*2120*/  NOP ;  /* 0x0000000000007918 */ /* 0x000fe20000000000 */
[----:B--2---:R-:W-:Y:S02]  /*2130*/  SHF.L.U32 R3, R13, 0x1f, RZ ;  /* 0x0000001f0d037819 */ /* 0x004fe400000006ff */
[----:B------:R-:W-:Y:S02]  /*2140*/  LEA R4, R14, UR5, 0x4 ;  /* 0x000000050e047c11 */ /* 0x000fe4000f8e20ff */
[----:B------:R-:W1:Y:S02]  /*2150*/  SYNCS.PHASECHK.TRANS64.TRYWAIT P0, [R2+URZ+0x80], R3 ;  /* 0x00008003020075a7 */ /* 0x000e6400080011ff */
[----:B-1----:R-:W-:Y:S05]  /*2160*/  @!P0 BRA `(.L_x_39) ;  /* 0x0000007000048947 */ /* 0x002fea0003800000 */
.L_x_140:
[----:B------:R-:W2:Y:S01]  /*2170*/  LDS.128 R4, [R4+0x110] ;  /* 0x0001100004047984 */ /* 0x000ea20000000c00 */
[----:B------:R-:W-:Y:S01]  /*2180*/  ISETP.GE.AND P0, PT, R40, 0x1, PT ;  /* 0x000000012800780c */ /* 0x000fe20003f06270 */
[----:B-1----:R-:W-:Y:S01]  /*2190*/  VIADD R2, R2, 0x90 ;  /* 0x0000009002027836 */ /* 0x002fe20000000000 */
[----:B------:R-:W-:Y:S01]  /*21a0*/  @!PT LDS RZ, [RZ] ;  /* 0x00000000fffff984 */ /* 0x000fe20000000800 */
[----:B------:R-:W-:Y:S01]  /*21b0*/  @!PT LDS RZ, [RZ] ;  /* 0x00000000fffff984 */ /* 0x000fe20000000800 */
[----:B------:R-:W-:Y:S01]  /*21c0*/  @!PT LDS RZ, [RZ] ;  /* 0x00000000fffff984 */ /* 0x000fe20000000800 */
[----:B------:R-:W-:Y:S01]  /*21d0*/  @!PT LDS RZ, [RZ] ;  /* 0x00000000fffff984 */ /* 0x000fe20000000800 */
[----:B------:R1:W-:Y:S06]  /*21e0*/  MEMBAR.ALL.CTA ;  /* 0x0000000000007992 */ /* 0x0003ec0000008000 */
[----:B-1----:R-:W1:Y:S01]  /*21f0*/  FENCE.VIEW.ASYNC.S ;  /* 0x00000000000073c6 */ /* 0x002e620000000000 */
[----:B------:R-:W-:-:S04]  /*2200*/  PRMT R2, RZ, 0x654, R2 ;  /* 0x00000654ff027816 */ /* 0x000fc80000000002 */
[----:B-1----:R1:W-:Y:S01]  /*2210*/  SYNCS.ARRIVE.TRANS64.RED.A1T0 RZ, [R2+URZ], RZ ;  /* 0x000000ff02ff79a7 */ /* 0x0023e200081004ff */
[----:B--2---:R-:W-:-:S13]  /*2220*/  LOP3.LUT P2, RZ, R6, 0x1, RZ, 0xc0, !PT ;  /* 0x0000000106ff7812 */ /* 0x004fda000784c0ff */
[----:B------:R-:W-:Y:S01]  /*2230*/  @P2 SHF.R.U32.HI R3, RZ, 0x10, R5 ;  /* 0x00000010ff032819 */ /* 0x000fe20000011605 */
[----:B------:R-:W-:Y:S01]  /*2240*/  VOTEU.ANY UP0, P2 ;  /* 0x0000000000ff7886 */ /* 0x000fe20001000100 */
[----:B------:R-:W-:Y:S02]  /*2250*/  @P2 MOV R10, R4 ;  /* 0x00000004000a2202 */ /* 0x000fe40000000f00 */
[----:B------:R-:W-:Y:S02]  /*2260*/  @P2 R2UR.BROADCAST UR8, R3 ;  /* 0x00000000030822ca */ /* 0x000fe400008e0000 */
[----:B------:R-:W-:-:S11]  /*2270*/  @P2 LOP3.LUT R9, R5, 0xffff, RZ, 0xc0, !PT ;  /* 0x0000ffff05092812 */ /* 0x000fd600078ec0ff */
[----:B------:R-:W-:Y:S01]  /*2280*/  @UP0 UMOV UR36, UR8 ;  /* 0x0000000800240c82 */ /* 0x000fe20008000000 */
[----:B-1----:R-:W-:Y:S05]  /*2290*/  @!P0 BRA `(.L_x_40) ;  /* 0x0000000000b88947 */ /* 0x002fea0003800000 */
[----:B------:R-:W3:Y:S01]  /*22a0*/  LDC.64 R4, c[0x0][0xb18] ;  /* 0x0002c600ff047b82 */ /* 0x000ee20000000a00 */
[----:B------:R-:W-:-:S07]  /*22b0*/  ISETP.NE.AND P3, PT, R40, 0x1, PT ;  /* 0x000000012800780c */ /* 0x000fce0003f65270 */
[----:B------:R-:W1:Y:S08]  /*22c0*/  LDC.64 R6, c[0x0][0xb10] ;  /* 0x0002c400ff067b82 */ /* 0x000e700000000a00 */
[----:B------:R-:W2:Y:S08]  /*22d0*/  LDC R16, c[0x0][0xb20] ;  /* 0x0002c800ff107b82 */ /* 0x000eb00000000800 */
[----:B------:R-:W4:Y:S01]  /*22e0*/  LDC R17, c[0x0][0xb0c] ;  /* 0x0002c300ff117b82 */ /* 0x000f220000000800 */
[----:B---3--:R-:W-:Y:S01]  /*22f0*/  IMAD.HI.U32 R19, R0, R5, RZ ;  /* 0x0000000500137227 */ /* 0x008fe200078e00ff */
[----:B------:R-:W-:-:S03]  /*2300*/  ISETP.NE.AND P0, PT, R4, 0x1, PT ;  /* 0x000000010400780c */ /* 0x000fc60003f05270 */
[----:B------:R-:W-:-:S03]  /*2310*/  IMAD.HI.U32 R5, R9, R5, RZ ;  /* 0x0000000509057227 */ /* 0x000fc600078e00ff */
[----:B------:R-:W3:Y:S01]  /*2320*/  LDC.64 R2, c[0x0][0xb28] ;  /* 0x0002ca00ff027b82 */ /* 0x000ee20000000a00 */
[----:B-1----:R-:W-:-:S04]  /*2330*/  IMAD.HI.U32 R20, R8, R6, RZ ;  /* 0x0000000608147227 */ /* 0x002fc800078e00ff */
[----:B------:R-:W-:Y:S01]  /*2340*/  IMAD.HI.U32 R21, R10, R6, RZ ;  /* 0x000000060a157227 */ /* 0x000fe200078e00ff */
[----:B------:R-:W-:Y:S02]  /*2350*/  SHF.R.U32.HI R20, RZ, R7, R20 ;  /* 0x00000007ff147219 */ /* 0x000fe40000011614 */
[-C--:B--2---:R-:W-:Y:S02]  /*2360*/  SHF.R.U32.HI R19, RZ, R16.reuse, R19 ;  /* 0x00000010ff137219 */ /* 0x084fe40000011613 */
[----:B------:R-:W-:Y:S02]  /*2370*/  SHF.R.U32.HI R5, RZ, R16, R5 ;  /* 0x00000010ff057219 */ /* 0x000fe40000011605 */
[----:B------:R-:W-:Y:S02]  /*2380*/  SEL R19, R0, R19, !P0 ;  /* 0x0000001300137207 */ /* 0x000fe40004000000 */
[----:B------:R-:W-:Y:S02]  /*2390*/  SHF.R.U32.HI R21, RZ, R7, R21 ;  /* 0x00000007ff157219 */ /* 0x000fe40000011615 */
[----:B----4-:R-:W-:-:S02]  /*23a0*/  ISETP.NE.AND P1, PT, R17, 0x1, PT ;  /* 0x000000011100780c */ /* 0x010fc40003f25270 */
[----:B------:R-:W-:Y:S02]  /*23b0*/  SEL R5, R9, R5, !P0 ;  /* 0x0000000509057207 */ /* 0x000fe40004000000 */
[----:B------:R-:W-:Y:S02]  /*23c0*/  SEL R20, R8, R20, !P1 ;  /* 0x0000001408147207 */ /* 0x000fe40004800000 */
[----:B------:R-:W-:Y:S01]  /*23d0*/  SEL R21, R10, R21, !P1 ;  /* 0x000000150a157207 */ /* 0x000fe20004800000 */
[----:B---3--:R-:W-:-:S04]  /*23e0*/  IMAD.HI.U32 R18, R19, R2, RZ ;  /* 0x0000000213127227 */ /* 0x008fc800078e00ff */
        /* <DEDUP_REMOVED lines=10> */
[----:B------:R-:W-:-:S04]  /*2490*/  @!P0 IMAD.HI.U32 R7, R21, R2, RZ ;  /* 0x0000000215078227 */ /* 0x000fc800078e00ff */
[----:B------:R-:W-:Y:S01]  /*24a0*/  IMAD.MOV R2, RZ, RZ, -R6 ;  /* 0x000000ffff027224 */ /* 0x000fe200078e0a06 */
[----:B------:R-:W-:Y:S02]  /*24b0*/  @!P0 SHF.R.U32.HI R3, RZ, R3, R7 ;  /* 0x00000003ff038219 */ /* 0x000fe40000011607 */
[----:B------:R-:W-:Y:S01]  /*24c0*/  IADD3 R7, PT, PT, -R5, RZ, RZ ;  /* 0x000000ff05077210 */ /* 0x000fe20007ffe1ff */
[----:B------:R-:W-:Y:S01]  /*24d0*/  IMAD R2, R40, R2, R5 ;  /* 0x0000000228027224 */ /* 0x000fe200078e0205 */
        /* <DEDUP_REMOVED lines=10> */
.L_x_40:
[----:B------:R-:W1:Y:S02]  /*2580*/  LDCU UR8, c[0x0][0xb30] ;  /* 0x00016600ff0877ac */ /* 0x000e640008000800 */
[----:B-1----:R-:W-:-:S09]  /*2590*/  UISETP.NE.AND UP0, UPT, UR8, 0x1, UPT ;  /* 0x000000010800788c */ /* 0x002fd2000bf05270 */
[----:B------:R-:W-:Y:S05]  /*25a0*/  BRA.U UP0, `(.L_x_41) ;  /* 0x0000000100407547 */ /* 0x000fea000b800000 */
[----:B------:R-:W1:Y:S08]  /*25b0*/  LDC.64 R4, c[0x0][0xb10] ;  /* 0x0002c400ff047b82 */ /* 0x000e700000000a00 */
[----:B------:R-:W2:Y:S08]  /*25c0*/  LDC.64 R2, c[0x0][0xb18] ;  /* 0x0002c600ff027b82 */ /* 0x000eb00000000a00 */
[----:B------:R-:W4:Y:S08]  /*25d0*/  LDC R6, c[0x0][0xb20] ;  /* 0x0002c800ff067b82 */ /* 0x000f300000000800 */
[----:B------:R-:W3:Y:S01]  /*25e0*/  LDC R7, c[0x0][0xb0c] ;  /* 0x0002c300ff077b82 */ /* 0x000ee20000000800 */
[----:B-1----:R-:W-:-:S05]  /*25f0*/  IMAD.HI.U32 R4, R10, R4, RZ ;  /* 0x000000040a047227 */ /* 0x002fca00078e00ff */
[----:B------:R-:W-:Y:S01]  /*2600*/  SHF.R.U32.HI R4, RZ, R5, R4 ;  /* 0x00000005ff047219 */ /* 0x000fe20000011604 */
[----:B--2---:R-:W-:Y:S01]  /*2610*/  IMAD.HI.U32 R3, R9, R3, RZ ;  /* 0x0000000309037227 */ /* 0x004fe200078e00ff */
[----:B------:R-:W-:-:S04]  /*2620*/  ISETP.NE.AND P0, PT, R2, 0x1, PT ;  /* 0x000000010200780c */ /* 0x000fc80003f05270 */
[----:B----4-:R-:W-:-:S04]  /*2630*/  SHF.R.U32.HI R3, RZ, R6, R3 ;  /* 0x00000006ff037219 */ /* 0x010fc80000011603 */
[----:B------:R-:W-:Y:S02]  /*2640*/  SEL R3, R9, R3, !P0 ;  /* 0x0000000309037207 */ /* 0x000fe40004000000 */
[----:B---3--:R-:W-:-:S04]  /*2650*/  ISETP.NE.AND P1, PT, R7, 0x1, PT ;  /* 0x000000010700780c */ /* 0x008fc80003f25270 */
[----:B------:R-:W-:-:S05]  /*2660*/  SEL R4, R10, R4, !P1 ;  /* 0x000000040a047207 */ /* 0x000fca0004800000 */
[----:B------:R-:W-:Y:S02]  /*2670*/  IMAD.IADD R5, R3, 0x1, -R4 ;  /* 0x0000000103057824 */ /* 0x000fe400078e0a04 */
[----:B------:R-:W-:Y:S02]  /*2680*/  IMAD.IADD R3, R4, 0x1, -R3 ;  /* 0x0000000104037824 */ /* 0x000fe400078e0a03 */
[----:B------:R-:W-:Y:S02]  /*2690*/  IMAD R10, R5, R7, R10 ;  /* 0x00000007050a7224 */ /* 0x000fe400078e020a */
[----:B------:R-:W-:-:S07]  /*26a0*/  IMAD R9, R3, R2, R9 ;  /* 0x0000000203097224 */ /* 0x000fce00078e0209 */
.L_x_41:
[----:B------:R-:W-:Y:S01]  /*26b0*/  VIADD R14, R14, 0x1 ;  /* 0x000000010e0e7836 */ /* 0x000fe20000000000 */
[----:B------:R-:W-:Y:S01]  /*26c0*/  PLOP3.LUT P1, PT, PT, PT, PT, 0x80, 0x8 ;  /* 0x000000000008781c */ /* 0x000fe20003f2f070 */
[----:B------:R-:W-:Y:S02]  /*26d0*/  IMAD.IADD R21, R10, 0x1, R87 ;  /* 0x000000010a157824 */ /* 0x000fe400078e0257 */
[----:B------:R-:W-:Y:S01]  /*26e0*/  IMAD.IADD R20, R9, 0x1, R86 ;  /* 0x0000000109147824 */ /* 0x000fe200078e0256 */
[----:B------:R-:W-:-:S04]  /*26f0*/  ISETP.NE.AND P0, PT, R14, 0x2, PT ;  /* 0x000000020e00780c */ /* 0x000fc80003f05270 */
[----:B------:R-:W-:Y:S02]  /*2700*/  SEL R2, RZ, 0x1, P0 ;  /* 0x00000001ff027807 */ /* 0x000fe40000000000 */
[----:B------:R-:W-:Y:S02]  /*2710*/  SEL R14, R14, RZ, P0 ;  /* 0x000000ff0e0e7207 */ /* 0x000fe40000000000 */
[----:B------:R-:W-:Y:S01]  /*2720*/  LOP3.LUT R13, R13, R2, RZ, 0x3c, !PT ;  /* 0x000000020d0d7212 */ /* 0x000fe200078e3cff */
[----:B------:R-:W-:Y:S06]  /*2730*/  @P2 BRA `(.L_x_42) ;  /* 0xfffffff000382947 */ /* 0x000fec000383ffff */
[----:B------:R-:W-:Y:S01]  /*2740*/  UIADD3 UR5, UPT, UPT, UR5, 0x18, URZ ;  /* 0x0000001805057890 */ /* 0x000fe2000fffe0ff */
[----:B------:R-:W-:-:S03]  /*2750*/  SHF.L.U32 R2, R15, 0x1f, RZ ;  /* 0x0000001f0f027819 */ /* 0x000fc600000006ff */
[----:B------:R-:W-:-:S09]  /*2760*/  ULEA UR4, UR13, UR5, 0x3 ;  /* 0x000000050d047291 */ /* 0x000fd2000f8e18ff */
[----:B------:R-:W1:Y:S02]  /*2770*/  SYNCS.PHASECHK.TRANS64.TRYWAIT P0, [UR4], R2 ;  /* 0x00000002ff0075a7 */ /* 0x000e640008001104 */
[----:B-1----:R-:W-:Y:S05]  /*2780*/  @!P0 BRA `(.L_x_43) ;  /* 0x0000006800908947 */ /* 0x002fea0003800000 */
.L_x_142:
[----:B------:R-:W-:-:S04]  /*2790*/  UIADD3 UR6, UPT, UPT, UR13, 0x1, URZ ;  /* 0x000000010d067890 */ /* 0x000fc8000fffe0ff */
[----:B------:R-:W-:-:S04]  /*27a0*/  UISETP.NE.AND UP0, UPT, UR6, 0x3, UPT ;  /* 0x000000030600788c */ /* 0x000fc8000bf05270 */
[----:B------:R-:W-:Y:S02]  /*27b0*/  USEL UR7, URZ, 0x1, UP0 ;  /* 0x00000001ff077887 */ /* 0x000fe40008000000 */
[----:B------:R-:W-:-:S04]  /*27c0*/  USEL UR6, UR6, URZ, UP0 ;  /* 0x000000ff06067287 */ /* 0x000fc80008000000 */
[----:B------:R-:W-:Y:S01]  /*27d0*/  ULEA UR4, UR6, UR5, 0x3 ;  /* 0x0000000506047291 */ /* 0x000fe2000f8e18ff */
[----:B------:R-:W-:-:S04]  /*27e0*/  LOP3.LUT R15, R15, UR7, RZ, 0x3c, !PT ;  /* 0x000000070f0f7c12 */ /* 0x000fc8000f8e3cff */
[----:B-1----:R-:W-:-:S04]  /*27f0*/  SHF.L.U32 R2, R15, 0x1f, RZ ;  /* 0x0000001f0f027819 */ /* 0x002fc800000006ff */
[----:B------:R-:W1:Y:S02]  /*2800*/  SYNCS.PHASECHK.TRANS64.TRYWAIT P0, [UR4], R2 ;  /* 0x00000002ff0075a7 */ /* 0x000e640008001104 */
[----:B-1----:R-:W-:Y:S05]  /*2810*/  @!P0 BRA `(.L_x_44) ;  /* 0x0000006800848947 */ /* 0x002fea0003800000 */
.L_x_144:
[----:B------:R-:W-:-:S04]  /*2820*/  UIADD3 UR6, UPT, UPT, UR6, 0x1, URZ ;  /* 0x0000000106067890 */ /* 0x000fc8000fffe0ff */
[----:B------:R-:W-:-:S04]  /*2830*/  UISETP.NE.AND UP0, UPT, UR6, 0x3, UPT ;  /* 0x000000030600788c */ /* 0x000fc8000bf05270 */
[----:B------:R-:W-:Y:S02]  /*2840*/  USEL UR4, URZ, 0x1, UP0 ;  /* 0x00000001ff047887 */ /* 0x000fe40008000000 */
[----:B------:R-:W-:-:S04]  /*2850*/  USEL UR6, UR6, URZ, UP0 ;  /* 0x000000ff06067287 */ /* 0x000fc80008000000 */
[----:B------:R-:W-:Y:S01]  /*2860*/  ULEA UR6, UR6, UR5, 0x3 ;  /* 0x0000000506067291 */ /* 0x000fe2000f8e18ff */
[----:B-1----:R-:W-:-:S04]  /*2870*/  LOP3.LUT R2, R15, UR4, RZ, 0x3c, !PT ;  /* 0x000000040f027c12 */ /* 0x002fc8000f8e3cff */
[----:B------:R-:W-:Y:S01]  /*2880*/  SHF.L.U32 R2, R2, 0x1f, RZ ;  /* 0x0000001f02027819 */ /* 0x000fe200000006ff */
[----:B---3--:R-:W-:-:S07]  /*2890*/  IMAD.U32 R0, RZ, RZ, UR6 ;  /* 0x00000006ff007e24 */ /* 0x008fce000f8e00ff */
.L_x_45:
[----:B-1----:R1:W2:Y:S02]  /*28a0*/  SYNCS.PHASECHK.TRANS64.TRYWAIT P0, [R0+URZ], R2 ;  /* 0x00000002000075a7 */ /* 0x0022a400080011ff */
[----:B--2---:R-:W-:Y:S05]  /*28b0*/  @!P0 NANOSLEEP.SYNCS 0x989680 ;  /* 0x009896800000895d */ /* 0x004fea0003900000 */
[----:B------:R-:W2:Y:S02]  /*28c0*/  @!P0 SYNCS.PHASECHK.TRANS64 P0, [R0+URZ], R2 ;  /* 0x00000002000085a7 */ /* 0x000ea400080010ff */
[----:B--2---:R-:W-:Y:S05]  /*28d0*/  @P0 EXIT ;  /* 0x000000000000094d */ /* 0x004fea0003800000 */
[----:B------:R-:W-:Y:S05]  /*28e0*/  BRA `(.L_x_45) ;  /* 0xfffffffc00ec7947 */ /* 0x000fea000383ffff */
.L_x_22:
[----:B------:R-:W-:-:S04]  /*28f0*/  UISETP.NE.AND UP0, UPT, UR37, URZ, UPT ;  /* 0x000000ff2500728c */ /* 0x000fc8000bf05270 */
[----:B------:R-:W-:-:S09]  /*2900*/  UISETP.NE.OR UP0, UPT, UR5, 0x1, UP0 ;  /* 0x000000010500788c */ /* 0x000fd20008705670 */
[----:B------:R-:W-:Y:S05]  /*2910*/  BRA.U UP0, `(.L_x_46) ;  /* 0x00000005004c7547 */ /* 0x000fea000b800000 */
[----:B------:R-:W-:Y:S01]  /*2920*/  HFMA2 R3, -RZ, RZ, 0, 0 ;  /* 0x00000000ff037431 */ /* 0x000fe200000001ff */
[----:B------:R-:W-:Y:S01]  /*2930*/  ISETP.GE.U32.AND P2, PT, R9, 0x8, PT ;  /* 0x000000080900780c */ /* 0x000fe20003f46070 */
[----:B------:R-:W-:Y:S01]  /*2940*/  IMAD.MOV.U32 R12, RZ, RZ, 0x1 ;  /* 0x00000001ff0c7424 */ /* 0x000fe200078e00ff */
[----:B------:R-:W-:Y:S01]  /*2950*/  CS2R R10, SRZ ;  /* 0x00000000000a7805 */ /* 0x000fe2000001ff00 */
[----:B------:R-:W-:Y:S01]  /*2960*/  IMAD.MOV.U32 R8, RZ, RZ, RZ ;  /* 0x000000ffff087224 */ /* 0x000fe200078e00ff */
[----:B------:R-:W-:Y:S01]  /*2970*/  UMOV UR4, 0x400 ;  /* 0x0000040000047882 */ /* 0x000fe20000000000 */
[----:B------:R-:W-:Y:S01]  /*2980*/  UMOV UR6, URZ ;  /* 0x000000ff00067c82 */ /* 0x000fe20008000000 */
[----:B------:R-:W-:-:S12]  /*2990*/  ULEA UR37, UR37, UR4, 0x18 ;  /* 0x0000000425257291 */ /* 0x000fd8000f8ec0ff */
.L_x_50:
[----:B------:R-:W-:Y:S02]  /*29a0*/  LEA R0, R3, UR37, 0x3 ;  /* 0x0000002503007c11 */ /* 0x000fe4000f8e18ff */
[----:B------:R-:W-:-:S03]  /*29b0*/  SHF.L.U32 R4, R8, 0x1f, RZ ;  /* 0x0000001f08047819 */ /* 0x000fc600000006ff */
[----:B------:R-:W-:Y:S01]  /*29c0*/  VIADD R5, R0, 0xf0 ;  /* 0x000000f000057836 */ /* 0x000fe20000000000 */
[----:B------:R-:W1:Y:S02]  /*29d0*/  SYNCS.PHASECHK.TRANS64.TRYWAIT P0, [R0+URZ+0xe0], R4 ;  /* 0x0000e004000075a7 */ /* 0x000e6400080011ff */
[----:B-1----:R-:W-:Y:S05]  /*29e0*/  @!P0 BRA `(.L_x_47) ;  /* 0x0000006800288947 */ /* 0x002fea0003800000 */
.L_x_145:
[----:B------:R-:W-:Y:S01]  /*29f0*/  ULEA UR5, UR6, UR37, 0x3 ;  /* 0x0000002506057291 */ /* 0x000fe2000f8e18ff */
[----:B-1----:R-:W-:Y:S01]  /*2a00*/  PRMT R0, RZ, 0x654, R5 ;  /* 0x00000654ff007816 */ /* 0x002fe20000000005 */
[----:B------:R-:W-:Y:S01]  /*2a10*/  @!P2 IMAD.MOV.U32 R4, RZ, RZ, 0x10 ;  /* 0x00000010ff04a424 */ /* 0x000fe200078e00ff */
[----:B------:R-:W-:Y:S01]  /*2a20*/  SHF.L.U32 R5, R12, 0x1f, RZ ;  /* 0x0000001f0c057819 */ /* 0x000fe200000006ff */
[----:B------:R-:W-:Y:S01]  /*2a30*/  UIADD3 UR4, UPT, UPT, UR5, 0x80, URZ ;  /* 0x0000008005047890 */ /* 0x000fe2000fffe0ff */
[----:B------:R1:W-:Y:S05]  /*2a40*/  SYNCS.ARRIVE.TRANS64.RED.A1T0 RZ, [R0+URZ], RZ ;  /* 0x000000ff00ff79a7 */ /* 0x0003ea00081004ff */
[----:B------:R-:W-:Y:S01]  /*2a50*/  IMAD.U32 R6, RZ, RZ, UR4 ;  /* 0x00000004ff067e24 */ /* 0x000fe2000f8e00ff */
[----:B------:R-:W2:Y:S04]  /*2a60*/  SYNCS.PHASECHK.TRANS64.TRYWAIT P0, [UR5+0x90], R5 ;  /* 0x00009005ff0075a7 */ /* 0x000ea80008001105 */
[----:B------:R-:W-:Y:S01]  /*2a70*/  PRMT R6, R9, 0x654, R6 ;  /* 0x0000065409067816 */ /* 0x000fe20000000006 */
[----:B-12---:R-:W-:Y:S06]  /*2a80*/  @!P0 BRA `(.L_x_48) ;  /* 0x0000006800148947 */ /* 0x006fec0003800000 */
.L_x_147:
[----:B------:R-:W-:Y:S01]  /*2a90*/  ULEA UR4, UR6, UR37, 0x4 ;  /* 0x0000002506047291 */ /* 0x000fe2000f8e20ff */
[----:B------:R-:W-:Y:S01]  /*2aa0*/  SEL R2, R6, R2, !P2 ;  /* 0x0000000206027207 */ /* 0x000fe20005000000 */
[----:B------:R-:W-:Y:S01]  /*2ab0*/  UIADD3 UR5, UPT, UPT, UR5, 0x80, URZ ;  /* 0x0000008005057890 */ /* 0x000fe2000fffe0ff */
[----:B-1----:R-:W-:Y:S01]  /*2ac0*/  LEA R0, R11, UR37, 0x3 ;  /* 0x000000250b007c11 */ /* 0x002fe2000f8e18ff */
[----:B------:R-:W-:Y:S01]  /*2ad0*/  UIADD3 UR4, UPT, UPT, UR4, 0x110, URZ ;  /* 0x0000011004047890 */ /* 0x000fe2000fffe0ff */
[----:B------:R1:W-:Y:S01]  /*2ae0*/  @!P2 SYNCS.ARRIVE.TRANS64.RED RZ, [R2+URZ], R4 ;  /* 0x0000000402ffa9a7 */ /* 0x0003e200080004ff */
[----:B------:R-:W-:Y:S01]  /*2af0*/  UIADD3 UR6, UPT, UPT, UR6, 0x1, URZ ;  /* 0x0000000106067890 */ /* 0x000fe2000fffe0ff */
[----:B------:R-:W-:-:S03]  /*2b00*/  VIADD R3, R3, 0x1 ;  /* 0x0000000103037836 */ /* 0x000fc60000000000 */
[----:B------:R-:W-:Y:S02]  /*2b10*/  UISETP.NE.AND UP0, UPT, UR6, 0x2, UPT ;  /* 0x000000020600788c */ /* 0x000fe4000bf05270 */
[----:B------:R-:W-:Y:S01]  /*2b20*/  ISETP.NE.AND P0, PT, R3, 0x2, PT ;  /* 0x000000020300780c */ /* 0x000fe20003f05270 */
[----:B------:R-:W-:Y:S06]  /*2b30*/  UGETNEXTWORKID.BROADCAST [UR4], [UR5] ;  /* 0x00000000040073ca */ /* 0x000fec0008000100 */
[----:B------:R-:W-:Y:S02]  /*2b40*/  USEL UR4, URZ, 0x1, UP0 ;  /* 0x00000001ff047887 */ /* 0x000fe40008000000 */
[----:B------:R-:W-:-:S04]  /*2b50*/  USEL UR6, UR6, URZ, UP0 ;  /* 0x000000ff06067287 */ /* 0x000fc80008000000 */
[----:B------:R-:W-:Y:S02]  /*2b60*/  LOP3.LUT R12, R12, UR4, RZ, 0x3c, !PT ;  /* 0x000000040c0c7c12 */ /* 0x000fe4000f8e3cff */
[----:B-1----:R-:W-:-:S04]  /*2b70*/  SHF.L.U32 R4, R10, 0x1f, RZ ;  /* 0x0000001f0a047819 */ /* 0x002fc800000006ff */
[----:B------:R-:W1:Y:S02]  /*2b80*/  SYNCS.PHASECHK.TRANS64.TRYWAIT P1, [R0+URZ+0x80], R4 ;  /* 0x00008004000075a7 */ /* 0x000e6400080211ff */
[----:B-1----:R-:W-:Y:S05]  /*2b90*/  @!P1 BRA `(.L_x_49) ;  /* 0x0000006400e89947 */ /* 0x002fea0003800000 */
.L_x_148:
[----:B-1----:R-:W-:Y:S01]  /*2ba0*/  LEA R4, R11, UR37, 0x4 ;  /* 0x000000250b047c11 */ /* 0x002fe2000f8e20ff */
[----:B------:R-:W-:Y:S01]  /*2bb0*/  VIADD R0, R0, 0x90 ;  /* 0x0000009000007836 */ /* 0x000fe20000000000 */
[----:B------:R-:W-:Y:S01]  /*2bc0*/  SEL R3, R3, RZ, P0 ;  /* 0x000000ff03037207 */ /* 0x000fe20000000000 */
[----:B------:R-:W-:-:S03]  /*2bd0*/  VIADD R11, R11, 0x1 ;  /* 0x000000010b0b7836 */ /* 0x000fc60000000000 */
[----:B------:R-:W1:Y:S01]  /*2be0*/  LDS.128 R4, [R4+0x110] ;  /* 0x0001100004047984 */ /* 0x000e620000000c00 */
[----:B------:R-:W-:Y:S02]  /*2bf0*/  PRMT R0, RZ, 0x654, R0 ;  /* 0x00000654ff007816 */ /* 0x000fe40000000000 */
[C---:B------:R-:W-:Y:S01]  /*2c00*/  ISETP.NE.AND P1, PT, R11.reuse, 0x2, PT ;  /* 0x000000020b00780c */ /* 0x040fe20003f25270 */
[----:B------:R-:W-:Y:S01]  /*2c10*/  @!PT LDS RZ, [RZ] ;  /* 0x00000000fffff984 */ /* 0x000fe20000000800 */
[----:B------:R-:W-:Y:S01]  /*2c20*/  @!PT LDS RZ, [RZ] ;  /* 0x00000000fffff984 */ /* 0x000fe20000000800 */
[----:B------:R-:W-:Y:S01]  /*2c30*/  @!PT LDS RZ, [RZ] ;  /* 0x00000000fffff984 */ /* 0x000fe20000000800 */
[----:B------:R-:W-:Y:S01]  /*2c40*/  @!PT LDS RZ, [RZ] ;  /* 0x00000000fffff984 */ /* 0x000fe20000000800 */
[----:B------:R2:W-:Y:S06]  /*2c50*/  MEMBAR.ALL.CTA ;  /* 0x0000000000007992 */ /* 0x0005ec0000008000 */
[----:B--2---:R-:W2:Y:S01]  /*2c60*/  FENCE.VIEW.ASYNC.S ;  /* 0x00000000000073c6 */ /* 0x004ea20000000000 */
[----:B------:R-:W-:Y:S01]  /*2c70*/  SEL R11, R11, RZ, P1 ;  /* 0x000000ff0b0b7207 */ /* 0x000fe20000800000 */
[----:B--2---:R2:W-:Y:S01]  /*2c80*/  SYNCS.ARRIVE.TRANS64.RED.A1T0 RZ, [R0+URZ], RZ ;  /* 0x000000ff00ff79a7 */ /* 0x0045e200081004ff */
[----:B-1----:R-:W-:-:S02]  /*2c90*/  LOP3.LUT P3, RZ, R6, 0x1, RZ, 0xc0, !PT ;  /* 0x0000000106ff7812 */ /* 0x002fc4000786c0ff */
[----:B------:R-:W-:-:S04]  /*2ca0*/  SEL R4, RZ, 0x1, P1 ;  /* 0x00000001ff047807 */ /* 0x000fc80000800000 */
[----:B------:R-:W-:Y:S02]  /*2cb0*/  LOP3.LUT R10, R10, R4, RZ, 0x3c, !PT ;  /* 0x000000040a0a7212 */ /* 0x000fe400078e3cff */
[----:B--2---:R-:W-:-:S04]  /*2cc0*/  SEL R0, RZ, 0x1, P0 ;  /* 0x00000001ff007807 */ /* 0x004fc80000000000 */
[----:B------:R-:W-:Y:S01]  /*2cd0*/  LOP3.LUT R8, R8, R0, RZ, 0x3c, !PT ;  /* 0x0000000008087212 */ /* 0x000fe200078e3cff */
[----:B------:R-:W-:Y:S06]  /*2ce0*/  @P3 BRA `(.L_x_50) ;  /* 0xfffffffc002c3947 */ /* 0x000fec000383ffff */
[----:B------:R-:W-:Y:S01]  /*2cf0*/  ULEA UR5, UR6, UR37, 0x3 ;  /* 0x0000002506057291 */ /* 0x000fe2000f8e18ff */
[----:B------:R-:W-:-:S08]  /*2d00*/  SHF.L.U32 R2, R12, 0x1f, RZ ;  /* 0x0000001f0c027819 */ /* 0x000fd000000006ff */
[----:B------:R-:W1:Y:S02]  /*2d10*/  SYNCS.PHASECHK.TRANS64 P0, [UR5+0x90], R2 ;  /* 0x00009002ff0075a7 */ /* 0x000e640008001005 */
[----:B-1----:R-:W-:Y:S05]  /*2d20*/  @P0 BRA `(.L_x_51) ;  /* 0x0000000000080947 */ /* 0x002fea0003800000 */
[----:B------:R-:W1:Y:S02]  /*2d30*/  SYNCS.PHASECHK.TRANS64.TRYWAIT P0, [UR5+0x90], R2 ;  /* 0x00009002ff0075a7 */ /* 0x000e640008001105 */
[----:B-1----:R-:W-:Y:S05]  /*2d40*/  @!P0 BRA `(.L_x_52) ;  /* 0x0000006400908947 */ /* 0x002fea0003800000 */
.L_x_51:
[----:B------:R-:W-:-:S04]  /*2d50*/  UIADD3 UR4, UPT, UPT, UR6, 0x1, URZ ;  /* 0x0000000106047890 */ /* 0x000fc8000fffe0ff */
[----:B------:R-:W-:-:S04]  /*2d60*/  UISETP.NE.AND UP0, UPT, UR4, 0x2, UPT ;  /* 0x000000020400788c */ /* 0x000fc8000bf05270 */
[----:B------:R-:W-:Y:S02]  /*2d70*/  USEL UR7, URZ, 0x1, UP0 ;  /* 0x00000001ff077887 */ /* 0x000fe40008000000 */
[----:B------:R-:W-:-:S04]  /*2d80*/  USEL UR4, UR4, URZ, UP0 ;  /* 0x000000ff04047287 */ /* 0x000fc80008000000 */
[----:B------:R-:W-:Y:S01]  /*2d90*/  ULEA UR4, UR4, UR37, 0x3 ;  /* 0x0000002504047291 */ /* 0x000fe2000f8e18ff */
[----:B-1----:R-:W-:-:S04]  /*2da0*/  LOP3.LUT R2, R12, UR7, RZ, 0x3c, !PT ;  /* 0x000000070c027c12 */ /* 0x002fc8000f8e3cff */
[----:B------:R-:W-:-:S04]  /*2db0*/  SHF.L.U32 R0, R2, 0x1f, RZ ;  /* 0x0000001f02007819 */ /* 0x000fc800000006ff */
[----:B------:R-:W1:Y:S02]  /*2dc0*/  SYNCS.PHASECHK.TRANS64 P0, [UR4+0x90], R0 ;  /* 0x00009000ff0075a7 */ /* 0x000e640008001004 */
[----:B-1----:R-:W-:Y:S05]  /*2dd0*/  @P0 EXIT ;  /* 0x000000000000094d */ /* 0x002fea0003800000 */
[----:B------:R-:W-:Y:S02]  /*2de0*/  SHF.L.U32 R2, R2, 0x1f, RZ ;  /* 0x0000001f02027819 */ /* 0x000fe400000006ff */
[----:B------:R-:W-:-:S07]  /*2df0*/  MOV R0, UR4 ;  /* 0x0000000400007c02 */ /* 0x000fce0008000f00 */
.L_x_53:
[----:B-1----:R1:W2:Y:S02]  /*2e00*/  SYNCS.PHASECHK.TRANS64.TRYWAIT P0, [R0+URZ+0x90], R2 ;  /* 0x00009002000075a7 */ /* 0x0022a400080011ff */
[----:B--2---:R-:W-:Y:S05]  /*2e10*/  @!P0 NANOSLEEP.SYNCS 0x989680 ;  /* 0x009896800000895d */ /* 0x004fea0003900000 */
[----:B------:R-:W2:Y:S02]  /*2e20*/  @!P0 SYNCS.PHASECHK.TRANS64 P0, [R0+URZ+0x90], R2 ;  /* 0x00009002000085a7 */ /* 0x000ea400080010ff */
[----:B--2---:R-:W-:Y:S05]  /*2e30*/  @P0 EXIT ;  /* 0x000000000000094d */ /* 0x004fea0003800000 */
[----:B------:R-:W-:Y:S05]  /*2e40*/  BRA `(.L_x_53) ;  /* 0xfffffffc00ec7947 */ /* 0x000fea000383ffff */
.L_x_46:
[----:B------:R-:W-:Y:S05]  /*2e50*/  BRA.U UP3, `(.L_x_54) ;  /* 0x0000000d03bc7547 */ /* 0x000fea000b800000 */
[----:B------:R-:W-:Y:S01]  /*2e60*/  UMOV UR4, 0x40 ;  /* 0x0000004000047882 */ /* 0x000fe20000000000 */
[----:B------:R-:W-:Y:S01]  /*2e70*/  NOP ;  /* 0x0000000000007918 */ /* 0x000fe20000000000 */
[----:B------:R-:W-:Y:S01]  /*2e80*/  ULEA UR4, UR37, UR4, 0x18 ;  /* 0x0000000425047291 */ /* 0x000fe2000f8ec0ff */
[----:B------:R-:W-:Y:S02]  /*2e90*/  UMOV UR5, 0x400 ;  /* 0x0000040000057882 */ /* 0x000fe40000000000 */
[----:B------:R-:W-:-:S06]  /*2ea0*/  ULEA UR37, UR37, UR5, 0x18 ;  /* 0x0000000525257291 */ /* 0x000fcc000f8ec0ff */
[----:B------:R-:W1:Y:S02]  /*2eb0*/  LDS.U8 R2, [UR4+0x1c] ;  /* 0x00001c04ff027984 */ /* 0x000e640008000000 */
[----:B-1----:R-:W-:-:S13]  /*2ec0*/  ISETP.NE.AND P0, PT, R2, RZ, PT ;  /* 0x000000ff0200720c */ /* 0x002fda0003f05270 */
[----:B------:R-:W-:Y:S05]  /*2ed0*/  @P0 BRA `(.L_x_55) ;  /* 0x0000000000580947 */ /* 0x000fea0003800000 */
[----:B------:R-:W-:-:S13]  /*2ee0*/  ELECT P0, URZ, PT ;  /* 0x0000000000ff782f */ /* 0x000fda0003800000 */
[----:B------:R-:W-:Y:S05]  /*2ef0*/  @!P0 BRA `(.L_x_56) ;  /* 0x0000000000608947 */ /* 0x000fea0003800000 */
[----:B------:R-:W-:Y:S01]  /*2f00*/  UMOV UR5, 0x10 ;  /* 0x0000001000057882 */ /* 0x000fe20000000000 */
[----:B------:R-:W-:Y:S01]  /*2f10*/  HFMA2 R2, -RZ, RZ, 0, 5.9604644775390625e-08 ;  /* 0x00000001ff027431 */ /* 0x000fe200000001ff */
[----:B------:R-:W-:-:S03]  /*2f20*/  MOV R3, 0xffff ;  /* 0x0000ffff00037802 */ /* 0x000fc60000000f00 */
[----:B------:R-:W-:Y:S04]  /*2f30*/  DEPBAR.LE SB1, 0x36 ;  /* 0x00009d800000791a */ /* 0x000fe80000000000 */
[----:B------:R-:W1:Y:S02]  /*2f40*/  UTCATOMSWS.FIND_AND_SET.ALIGN UP0, UR5, UR5 ;  /* 0x00000005000575e3 */ /* 0x000e640008000800 */
[----:B-1----:R-:W-:Y:S01]  /*2f50*/  MOV R4, UR5 ;  /* 0x0000000500047c02 */ /* 0x002fe20008000f00 */
[----:B------:R-:W-:Y:S06]  /*2f60*/  BRA.U UP0, `(.L_x_57) ;  /* 0x0000000100187547 */ /* 0x000fec000b800000 */
.L_x_58:
[----:B------:R-:W-:Y:S05]  /*2f70*/  NANOSLEEP 0x64 ;  /* 0x000000640000795d */ /* 0x000fea0003800000 */
[----:B------:R-:W-:-:S05]  /*2f80*/  UMOV UR5, 0x10 ;  /* 0x0000001000057882 */ /* 0x000fca0000000000 */
[----:B------:R-:W-:Y:S04]  /*2f90*/  DEPBAR.LE SB1, 0x36 ;  /* 0x00009d800000791a */ /* 0x000fe80000000000 */
[----:B------:R-:W1:Y:S02]  /*2fa0*/  UTCATOMSWS.FIND_AND_SET.ALIGN UP0, UR5, UR5 ;  /* 0x00000005000575e3 */ /* 0x000e640008000800 */
[----:B-1----:R-:W-:Y:S01]  /*2fb0*/  MOV R4, UR5 ;  /* 0x0000000500047c02 */ /* 0x002fe20008000f00 */
[----:B------:R-:W-:Y:S05]  /*2fc0*/  BRA.U !UP0, `(.L_x_58) ;  /* 0xfffffffd08e87547 */ /* 0x000fea000b83ffff */
.L_x_57:
[-C--:B------:R-:W-:Y:S02]  /*2fd0*/  SHF.L.U32 R3, R3, R4.reuse, RZ ;  /* 0x0000000403037219 */ /* 0x080fe400000006ff */
[----:B------:R-:W-:Y:S01]  /*2fe0*/  SHF.L.U32 R2, R2, R4, RZ ;  /* 0x0000000402027219 */ /* 0x000fe200000006ff */
[----:B------:R-:W-:Y:S02]  /*2ff0*/  IMAD.SHL.U32 R4, R4, 0x20, RZ ;  /* 0x0000002004047824 */ /* 0x000fe400078e00ff */
[----:B------:R1:W-:Y:S04]  /*3000*/  ATOMS.OR RZ, [UR4+0x14], R3 ;  /* 0x00001403ffff798c */ /* 0x0003e8000b000004 */
[----:B------:R1:W-:Y:S04]  /*3010*/  ATOMS.OR RZ, [UR4+0x18], R2 ;  /* 0x00001802ffff798c */ /* 0x0003e8000b000004 */
[----:B------:R1:W-:Y:S01]  /*3020*/  STS [UR37+0x130], R4 ;  /* 0x00013004ff007988 */ /* 0x0003e20008000825 */
[----:B------:R-:W-:Y:S05]  /*3030*/  BRA `(.L_x_56) ;  /* 0x0000000000107947 */ /* 0x000fea0003800000 */
.L_x_55:
[----:B------:R-:W-:-:S05]  /*3040*/  MOV R2, 0xffffffff ;  /* 0xffffffff00027802 */ /* 0x000fca0000000f00 */
[----:B------:R1:W-:Y:S02]  /*3050*/  STS [UR37+0x130], R2 ;  /* 0x00013002ff007988 */ /* 0x0003e40008000825 */
[----:B-1----:R-:W-:Y:S02]  /*3060*/  MOV R2, 0x3080 ;  /* 0x0000308000027802 */ /* 0x002fe40000000f00 */
[----:B-----5:R-:W-:Y:S05]  /*3070*/  CALL.REL.NOINC `($__internal_1_$__cuda_sm10x_tcgen05_guardrail_trap_phase_invalid_during_alloc) ;  /* 0x0000006800dc7944 */ /* 0x020fea0003c00000 */
.L_x_56:
[----:B------:R-:W-:Y:S05]  /*3080*/  WARPSYNC.ALL ;  /* 0x0000000000007948 */ /* 0x000fea0003800000 */
[----:B------:R-:W2:Y:S01]  /*3090*/  S2UR UR5, SR_CgaCtaId ;  /* 0x00000000000579c3 */ /* 0x000ea20000008800 */
[----:B------:R-:W-:Y:S01]  /*30a0*/  UMOV UR4, 0x400 ;  /* 0x0000040000047882 */ /* 0x000fe20000000000 */
[----:B------:R-:W-:-:S06]  /*30b0*/  NOP ;  /* 0x0000000000007918 */ /* 0x000fcc0000000000 */
[----:B------:R-:W-:Y:S06]  /*30c0*/  BAR.ARV 0x6, 0xa0 ;  /* 0x0182800000007b1d */ /* 0x000fec0000002000 */
[----:B------:R-:W3:Y:S01]  /*30d0*/  LDCU UR7, c[0x0][0x38c] ;  /* 0x00007180ff0777ac */ /* 0x000ee20008000800 */
[----:B------:R-:W-:Y:S01]  /*30e0*/  LOP3.LUT R0, R0, 0xffff, RZ, 0xc0, !PT ;  /* 0x0000ffff00007812 */ /* 0x000fe200078ec0ff */
[----:B------:R-:W-:Y:S01]  /*30f0*/  IMAD.MOV.U32 R11, RZ, RZ, 0x1 ;  /* 0x00000001ff0b7424 */ /* 0x000fe200078e00ff */
[----:B------:R-:W-:Y:S01]  /*3100*/  CS2R R8, SRZ ;  /* 0x0000000000087805 */ /* 0x000fe2000001ff00 */
[----:B------:R-:W4:Y:S01]  /*3110*/  LDCU UR6, c[0x0][0x38c] ;  /* 0x00007180ff0677ac */ /* 0x000f220008000800 */
[----:B------:R-:W-:Y:S01]  /*3120*/  R2UR UR9, R0 ;  /* 0x00000000000972ca */ /* 0x000fe200000e0000 */
[----:B------:R-:W-:Y:S01]  /*3130*/  IMAD.MOV.U32 R10, RZ, RZ, RZ ;  /* 0x000000ffff0a7224 */ /* 0x000fe200078e00ff */
[----:B------:R-:W-:Y:S01]  /*3140*/  UMOV UR16, URZ ;  /* 0x000000ff00107c82 */ /* 0x000fe20008000000 */
[----:B------:R-:W-:Y:S01]  /*3150*/  UMOV UR15, URZ ;  /* 0x000000ff000f7c82 */ /* 0x000fe20008000000 */
[----:B--2---:R-:W-:Y:S01]  /*3160*/  ULEA UR5, UR5, UR4, 0x18 ;  /* 0x0000000405057291 */ /* 0x004fe2000f8ec0ff */
[----:B------:R-:W-:Y:S01]  /*3170*/  UMOV UR24, 0x0 ;  /* 0x0000000000187882 */ /* 0x000fe20000000000 */
[----:B------:R-:W-:-:S02]  /*3180*/  UMOV UR25, 0x8208010 ;  /* 0x0820801000197882 */ /* 0x000fc40000000000 */
[----:B------:R-:W-:Y:S02]  /*3190*/  UIADD3 UR11, UPT, UPT, UR5, 0x8400, URZ ;  /* 0x00008400050b7890 */ /* 0x000fe4000fffe0ff */
[----:B------:R-:W-:Y:S02]  /*31a0*/  UIADD3 UR12, UPT, UPT, UR5, 0x14400, URZ ;  /* 0x00014400050c7890 */ /* 0x000fe4000fffe0ff */
[----:B---3--:R-:W-:Y:S01]  /*31b0*/  UIADD3 UR7, UPT, UPT, UR7, 0x3f, URZ ;  /* 0x0000003f07077890 */ /* 0x008fe2000fffe0ff */
[----:B-1----:R-:W1:Y:S01]  /*31c0*/  LDS R2, [UR5+0x130] ;  /* 0x00013005ff027984 */ /* 0x002e620008000800 */
[----:B------:R-:W-:Y:S02]  /*31d0*/  USHF.R.U32.HI UR11, URZ, 0x4, UR11 ;  /* 0x00000004ff0b7899 */ /* 0x000fe4000801160b */
[----:B------:R-:W-:Y:S02]  /*31e0*/  USHF.R.S32.HI UR4, URZ, 0x1f, UR7 ;  /* 0x0000001fff047899 */ /* 0x000fe40008011407 */
[----:B------:R-:W-:-:S02]  /*31f0*/  USHF.R.U32.HI UR12, URZ, 0x4, UR12 ;  /* 0x00000004ff0c7899 */ /* 0x000fc4000801160c */
[----:B------:R-:W-:Y:S02]  /*3200*/  ULEA.HI UR4, UR4, UR7, URZ, 0x6 ;  /* 0x0000000704047291 */ /* 0x000fe4000f8f30ff */
[----:B------:R-:W-:Y:S02]  /*3210*/  ULOP3.LUT UR11, UR11, 0x3fff, URZ, 0xc0, !UPT ;  /* 0x00003fff0b0b7892 */ /* 0x000fe4000f8ec0ff */
[----:B------:R-:W-:Y:S02]  /*3220*/  USHF.R.S32.HI UR4, URZ, 0x6, UR4 ;  /* 0x00000006ff047899 */ /* 0x000fe40008011404 */
[----:B------:R-:W-:Y:S02]  /*3230*/  ULOP3.LUT UR12, UR12, 0x3fff, URZ, 0xc0, !UPT ;  /* 0x00003fff0c0c7892 */ /* 0x000fe4000f8ec0ff */
[----:B------:R-:W-:Y:S01]  /*3240*/  UISETP.LT.AND UP0, UPT, UR4, 0x1, UPT ;  /* 0x000000010400788c */ /* 0x000fe2000bf01270 */
[----:B------:R-:W-:Y:S01]  /*3250*/  UMOV UR22, 0x0 ;  /* 0x0000000000167882 */ /* 0x000fe20000000000 */
[----:B------:R-:W-:-:S02]  /*3260*/  UMOV UR23, 0x8208010 ;  /* 0x0820801000177882 */ /* 0x000fc40000000000 */
[----:B------:R-:W-:Y:S02]  /*3270*/  USEL UR10, UR4, 0x1, !UP0 ;  /* 0x00000001040a7887 */ /* 0x000fe4000c000000 */
[----:B------:R-:W-:Y:S02]  /*3280*/  ULOP3.LUT UR11, UR11, 0x2000000, URZ, 0xfc, !UPT ;  /* 0x020000000b0b7892 */ /* 0x000fe4000f8efcff */
[----:B------:R-:W-:Y:S02]  /*3290*/  ULOP3.LUT UR12, UR12, 0x10000, URZ, 0xfc, !UPT ;  /* 0x000100000c0c7892 */ /* 0x000fe4000f8efcff */
[----:B------:R-:W-:Y:S02]  /*32a0*/  UIADD3 UR10, UPT, UPT, -UR10, URZ, URZ ;  /* 0x000000ff0a0a7290 */ /* 0x000fe4000fffe1ff */
[----:B----4-:R-:W-:Y:S01]  /*32b0*/  UISETP.GE.AND UP3, UPT, UR6, 0x1, UPT ;  /* 0x000000010600788c */ /* 0x010fe2000bf66270 */
[----:B------:R-:W-:Y:S01]  /*32c0*/  UMOV UR20, 0x0 ;  /* 0x0000000000147882 */ /* 0x000fe20000000000 */
[----:B------:R-:W-:Y:S01]  /*32d0*/  UMOV UR21, 0x8208010 ;  /* 0x0820801000157882 */ /* 0x000fe20000000000 */
[----:B------:R-:W-:Y:S01]  /*32e0*/  UMOV UR18, 0x0 ;  /* 0x0000000000127882 */ /* 0x000fe20000000000 */
[----:B------:R-:W-:Y:S01]  /*32f0*/  UMOV UR19, 0x8208010 ;  /* 0x0820801000137882 */ /* 0x000fe20000000000 */
[----:B-1----:R-:W-:-:S15]  /*3300*/  R2UR UR17, R2 ;  /* 0x00000000021172ca */ /* 0x002fde00000e0000 */
.L_x_65:
[----:B------:R-:W-:Y:S02]  /*3310*/  LEA R0, R10, UR5, 0x3 ;  /* 0x000000050a007c11 */ /* 0x000fe4000f8e18ff */
[----:B------:R-:W-:Y:S02]  /*3320*/  SHF.L.U32 R2, R9, 0x1f, RZ ;  /* 0x0000001f09027819 */ /* 0x000fe400000006ff */
[----:B------:R-:W-:Y:S01]  /*3330*/  PLOP3.LUT P0, PT, PT, PT, UP3, 0x80, 0x8 ;  /* 0x000000000008781c */ /* 0x000fe20003f0f038 */
[----:B------:R-:W-:Y:S01]  /*3340*/  VIADD R3, R0, 0x90 ;  /* 0x0000009000037836 */ /* 0x000fe20000000000 */
[----:B-1----:R-:W1:Y:S02]  /*3350*/  SYNCS.PHASECHK.TRANS64.TRYWAIT P1, [R0+URZ+0x80], R2 ;  /* 0x00008002000075a7 */ /* 0x002e6400080211ff */
[----:B-1-3--:R-:W-:Y:S09]  /*3360*/  @!P1 BRA `(.L_x_59) ;  /* 0x0000006000209947 */ /* 0x00aff20003800000 */
.L_x_150:
[----:B------:R-:W-:Y:S01]  /*3370*/  LEA R4, R10, UR5, 0x4 ;  /* 0x000000050a047c11 */ /* 0x000fe2000f8e20ff */
[----:B------:R-:W-:Y:S01]  /*3380*/  @UP3 ULEA UR6, UR15, UR5, 0x3 ;  /* 0x000000050f063291 */ /* 0x000fe2000f8e18ff */
[----:B------:R-:W-:Y:S01]  /*3390*/  PLOP3.LUT P2, PT, PT, PT, PT, 0x80, 0x8 ;  /* 0x000000000008781c */ /* 0x000fe20003f4f070 */
[----:B------:R-:W-:Y:S01]  /*33a0*/  ULEA UR7, UR16, UR5, 0x3 ;  /* 0x0000000510077291 */ /* 0x000fe2000f8e18ff */
[----:B------:R-:W-:Y:S01]  /*33b0*/  PRMT R3, RZ, 0x654, R3 ;  /* 0x00000654ff037816 */ /* 0x000fe20000000003 */
[----:B------:R-:W-:Y:S01]  /*33c0*/  ULEA UR8, UR16, UR17, 0x7 ;  /* 0x0000001110087291 */ /* 0x000fe2000f8e38ff */
[----:B------:R-:W2:Y:S01]  /*33d0*/  LDS.128 R4, [R4+0x110] ;  /* 0x0001100004047984 */ /* 0x000ea20000000c00 */
[----:B-1----:R-:W-:Y:S02]  /*33e0*/  @P0 SHF.L.U32 R2, R8, 0x1f, RZ ;  /* 0x0000001f08020819 */ /* 0x002fe400000006ff */
[----:B------:R-:W-:Y:S01]  /*33f0*/  SHF.L.U32 R0, R11, 0x1f, RZ ;  /* 0x0000001f0b007819 */ /* 0x000fe200000006ff */
[----:B------:R-:W-:Y:S01]  /*3400*/  @!PT LDS RZ, [RZ] ;  /* 0x00000000fffff984 */ /* 0x000fe20000000800 */
[----:B------:R-:W-:Y:S01]  /*3410*/  @!PT LDS RZ, [RZ] ;  /* 0x00000000fffff984 */ /* 0x000fe20000000800 */
[----:B------:R-:W-:Y:S01]  /*3420*/  @!PT LDS RZ, [RZ] ;  /* 0x00000000fffff984 */ /* 0x000fe20000000800 */
[----:B------:R-:W-:Y:S01]  /*3430*/  @!PT LDS RZ, [RZ] ;  /* 0x00000000fffff984 */ /* 0x000fe20000000800 */
[----:B------:R1:W-:Y:S06]  /*3440*/  MEMBAR.ALL.CTA ;  /* 0x0000000000007992 */ /* 0x0003ec0000008000 */
[----:B-1----:R-:W1:Y:S02]  /*3450*/  FENCE.VIEW.ASYNC.S ;  /* 0x00000000000073c6 */ /* 0x002e640000000000 */
[----:B-1----:R1:W-:Y:S01]  /*3460*/  SYNCS.ARRIVE.TRANS64.RED.A1T0 RZ, [R3+URZ], RZ ;  /* 0x000000ff03ff79a7 */ /* 0x0023e200081004ff */
[----:B------:R1:W3:Y:S01]  /*3470*/  @P0 SYNCS.PHASECHK.TRANS64.TRYWAIT P2, [UR6], R2 ;  /* 0x00000002ff0005a7 */ /* 0x0002e20008041106 */
[----:B--2---:R-:W-:Y:S01]  /*3480*/  LOP3.LUT P1, RZ, R6, 0x1, RZ, 0xc0, !PT ;  /* 0x0000000106ff7812 */ /* 0x004fe2000782c0ff */
[----:B------:R-:W2:Y:S02]  /*3490*/  SYNCS.PHASECHK.TRANS64.TRYWAIT P0, [UR7+0xc0], R0 ;  /* 0x0000c000ff0075a7 */ /* 0x000ea40008001107 */
[----:B-123--:R-:W-:Y:S10]  /*34a0*/  @!P0 BRA `(.L_x_60) ;  /* 0x0000005c00e48947 */ /* 0x00eff40003800000 */
.L_x_152:
[----:B------:R-:W-:Y:S01]  /*34b0*/  IADD3 R10, PT, PT, R10, 0x1, RZ ;  /* 0x000000010a0a7810 */ /* 0x000fe20007ffe0ff */
[----:B------:R-:W-:Y:S06]  /*34c0*/  BRA.U !UP3, `(.L_x_61) ;  /* 0x000000010bc07547 */ /* 0x000fec000b800000 */
[----:B------:R-:W-:Y:S01]  /*34d0*/  UPLOP3.LUT UP4, UPT, UPT, UPT, UPT, 0x40, 0x4 ;  /* 0x000000000004789c */ /* 0x000fe20003f8e870 */
[----:B------:R-:W-:Y:S01]  /*34e0*/  UMOV UR14, UR10 ;  /* 0x0000000a000e7c82 */ /* 0x000fe20008000000 */
[----:B------:R-:W-:Y:S01]  /*34f0*/  UMOV UR13, UR4 ;  /* 0x00000004000d7c82 */ /* 0x000fe20008000000 */
[----:B------:R-:W-:-:S08]  /*3500*/  UMOV UR42, UR15 ;  /* 0x0000000f002a7c82 */ /* 0x000fd00008000000 */
.L_x_64:
[----:B------:R-:W-:Y:S02]  /*3510*/  UIADD3 UR14, UPT, UPT, UR14, 0x1, URZ ;  /* 0x000000010e0e7890 */ /* 0x000fe4000fffe0ff */
[----:B--2---:R-:W-:Y:S02]  /*3520*/  ULEA UR6, UR42, UR5, 0x3 ;  /* 0x000000052a067291 */ /* 0x004fe4000f8e18ff */
[----:B------:R-:W-:Y:S01]  /*3530*/  UISETP.NE.AND UP0, UPT, UR14, URZ, UPT ;  /* 0x000000ff0e00728c */ /* 0x000fe2000bf05270 */
[----:B---3--:R-:W-:Y:S10]  /*3540*/  @P2 BRA `(.L_x_62) ;  /* 0x00000000000c2947 */ /* 0x008ff40003800000 */
[----:B-1----:R-:W-:Y:S04]  /*3550*/  SHF.L.U32 R2, R8, 0x1f, RZ ;  /* 0x0000001f08027819 */ /* 0x002fe800000006ff */
[----:B------:R-:W1:Y:S02]  /*3560*/  SYNCS.PHASECHK.TRANS64.TRYWAIT P0, [UR6], R2 ;  /* 0x00000002ff0075a7 */ /* 0x000e640008001106 */
[----:B-1----:R-:W-:Y:S05]  /*3570*/  @!P0 BRA `(.L_x_63) ;  /* 0x0000005c00c88947 */ /* 0x002fea0003800000 */
.L_x_62:
[----:B------:R-:W-:Y:S01]  /*3580*/  UISETP.NE.AND UP1, UPT, UR13, 0x1, UPT ;  /* 0x000000010d00788c */ /* 0x000fe2000bf25270 */
[----:B------:R-:W-:Y:S01]  /*3590*/  PLOP3.LUT P2, PT, PT, PT, PT, 0x80, 0x8 ;  /* 0x000000000008781c */ /* 0x000fe20003f4f070 */
[----:B------:R-:W-:Y:S02]  /*35a0*/  UIADD3 UR15, UPT, UPT, UR42, 0x1, URZ ;  /* 0x000000012a0f7890 */ /* 0x000fe4000fffe0ff */
[----:B------:R-:W-:Y:S02]  /*35b0*/  ULEA UR28, UR42, UR12, 0xa ;  /* 0x0000000c2a1c7291 */ /* 0x000fe4000f8e50ff */
[----:B------:R-:W-:Y:S01]  /*35c0*/  UISETP.NE.AND UP2, UPT, UR15, 0x3, UPT ;  /* 0x000000030f00788c */ /* 0x000fe2000bf45270 */
[----:B------:R-:W-:Y:S01]  /*35d0*/  PLOP3.LUT P0, PT, PT, PT, UP1, 0x80, 0x8 ;  /* 0x000000000008781c */ /* 0x000fe20003f0f018 */
[----:B------:R-:W-:Y:S02]  /*35e0*/  UIADD3 UR40, UPT, UPT, UR28, 0x2, URZ ;  /* 0x000000021c287890 */ /* 0x000fe4000fffe0ff */
[----:B------:R-:W-:Y:S02]  /*35f0*/  USEL UR27, URZ, 0x1, UP2 ;  /* 0x00000001ff1b7887 */ /* 0x000fe40009000000 */
[----:B------:R-:W-:Y:S02]  /*3600*/  USEL UR15, UR15, URZ, UP2 ;  /* 0x000000ff0f0f7287 */ /* 0x000fe40009000000 */
[----:B------:R-:W-:Y:S02]  /*3610*/  UIADD3 UR36, UPT, UPT, UR28, 0x4, URZ ;  /* 0x000000041c247890 */ /* 0x000fe4000fffe0ff */
[----:B------:R-:W-:Y:S01]  /*3620*/  @UP1 ULEA UR26, UR15, UR5, 0x3 ;  /* 0x000000050f1a1291 */ /* 0x000fe2000f8e18ff */
[----:B------:R-:W-:Y:S01]  /*3630*/  LOP3.LUT R8, R8, UR27, RZ, 0x3c, !PT ;  /* 0x0000001b08087c12 */ /* 0x000fe2000f8e3cff */
[----:B------:R-:W-:Y:S02]  /*3640*/  UIADD3 UR32, UPT, UPT, UR28, 0x6, URZ ;  /* 0x000000061c207890 */ /* 0x000fe4000fffe0ff */
[----:B------:R-:W-:Y:S01]  /*3650*/  UIADD3 UR6, UPT, UPT, UR6, 0x18, URZ ;  /* 0x0000001806067890 */ /* 0x000fe2000fffe0ff */
[----:B-1----:R-:W-:Y:S01]  /*3660*/  @P0 SHF.L.U32 R0, R8, 0x1f, RZ ;  /* 0x0000001f08000819 */ /* 0x002fe200000006ff */
[----:B------:R-:W-:Y:S01]  /*3670*/  UIADD3 UR13, UPT, UPT, UR13, -0x1, URZ ;  /* 0xffffffff0d0d7890 */ /* 0x000fe2000fffe0ff */
[----:B------:R-:W-:Y:S02]  /*3680*/  UMOV UR29, 0x40004040 ;  /* 0x40004040001d7882 */ /* 0x000fe40000000000 */
[----:B------:R2:W3:Y:S01]  /*3690*/  @P0 SYNCS.PHASECHK.TRANS64.TRYWAIT P2, [UR26], R0 ;  /* 0x00000000ff0005a7 */ /* 0x0004e2000804111a */
[----:B------:R-:W-:Y:S01]  /*36a0*/  ULEA UR26, UR42, UR11, 0xa ;  /* 0x0000000b2a1a7291 */ /* 0x000fe2000f8e50ff */
[----:B------:R-:W-:Y:S01]  /*36b0*/  UMOV UR27, 0x40004040 ;  /* 0x40004040001b7882 */ /* 0x000fe20000000000 */
[----:B------:R-:W-:Y:S02]  /*36c0*/  UMOV UR41, 0x40004040 ;  /* 0x4000404000297882 */ /* 0x000fe40000000000 */
[----:B------:R-:W-:Y:S02]  /*36d0*/  UIADD3 UR38, UPT, UPT, UR26, 0x80, URZ ;  /* 0x000000801a267890 */ /* 0x000fe4000fffe0ff */
[----:B------:R-:W-:Y:S02]  /*36e0*/  UIADD3 UR34, UPT, UPT, UR26, 0x100, URZ ;  /* 0x000001001a227890 */ /* 0x000fe4000fffe0ff */
[----:B------:R-:W-:Y:S01]  /*36f0*/  UIADD3 UR30, UPT, UPT, UR26, 0x180, URZ ;  /* 0x000001801a1e7890 */ /* 0x000fe2000fffe0ff */
[----:B------:R2:W-:Y:S01]  /*3700*/  UTCHMMA gdesc[UR26], gdesc[UR28], tmem[UR8], tmem[UR24], idesc[UR25], UP4 ;  /* 0x00ff181c1a0075ea */ /* 0x0005e2000a000008 */
[----:B------:R-:W-:Y:S01]  /*3710*/  UPLOP3.LUT UP4, UPT, UPT, UPT, UPT, 0x80, 0x8 ;  /* 0x000000000008789c */ /* 0x000fe20003f8f070 */
[----:B------:R-:W-:Y:S01]  /*3720*/  UMOV UR39, 0x40004040 ;  /* 0x4000404000277882 */ /* 0x000fe20000000000 */
[----:B------:R-:W-:Y:S01]  /*3730*/  UMOV UR37, 0x40004040 ;  /* 0x4000404000257882 */ /* 0x000fe20000000000 */
[----:B------:R2:W-:Y:S01]  /*3740*/  UTCHMMA gdesc[UR38], gdesc[UR40], tmem[UR8], tmem[UR22], idesc[UR23], UPT ;  /* 0x00ff1628260075ea */ /* 0x0005e2000b800008 */
[----:B------:R-:W-:Y:S01]  /*3750*/  UMOV UR35, 0x40004040 ;  /* 0x4000404000237882 */ /* 0x000fe20000000000 */
[----:B------:R-:W-:Y:S01]  /*3760*/  UMOV UR33, 0x40004040 ;  /* 0x4000404000217882 */ /* 0x000fe20000000000 */
[----:B------:R-:W-:Y:S01]  /*3770*/  UMOV UR31, 0x40004040 ;  /* 0x40004040001f7882 */ /* 0x000fe20000000000 */
[----:B------:R2:W-:Y:S01]  /*3780*/  UTCHMMA gdesc[UR34], gdesc[UR36], tmem[UR8], tmem[UR20], idesc[UR21], UPT ;  /* 0x00ff1424220075ea */ /* 0x0005e2000b800008 */
[----:B------:R2:W-:Y:S01]  /*3790*/  UTCHMMA gdesc[UR30], gdesc[UR32], tmem[UR8], tmem[UR18], idesc[UR19], UPT ;  /* 0x00ff12201e0075ea */ /* 0x0005e2000b800008 */
[----:B------:R2:W-:Y:S01]  /*37a0*/  UTCBAR.MULTICAST [UR6], URZ, UR9 ;  /* 0x000000ff060073e9 */ /* 0x0005e20008000809 */
[----:B------:R-:W-:Y:S01]  /*37b0*/  UMOV UR42, UR15 ;  /* 0x0000000f002a7c82 */ /* 0x000fe20008000000 */
[----:B------:R-:W-:Y:S05]  /*37c0*/  BRA.U UP0, `(.L_x_64) ;  /* 0xfffffffd00507547 */ /* 0x000fea000b83ffff */
.L_x_61:
[----:B------:R-:W-:Y:S01]  /*37d0*/  UIADD3 UR16, UPT, UPT, UR16, 0x1, URZ ;  /* 0x0000000110107890 */ /* 0x000fe2000fffe0ff */
[C---:B------:R-:W-:Y:S01]  /*37e0*/  ISETP.NE.AND P0, PT, R10.reuse, 0x2, PT ;  /* 0x000000020a00780c */ /* 0x040fe20003f05270 */
[----:B------:R-:W-:Y:S02]  /*37f0*/  UIADD3 UR7, UPT, UPT, UR7, 0xa0, URZ ;  /* 0x000000a007077890 */ /* 0x000fe4000fffe0ff */
[----:B------:R-:W-:Y:S01]  /*3800*/  UISETP.NE.AND UP0, UPT, UR16, 0x4, UPT ;  /* 0x000000041000788c */ /* 0x000fe2000bf05270 */
[----:B-12---:R-:W-:Y:S02]  /*3810*/  SEL R0, RZ, 0x1, P0 ;  /* 0x00000001ff007807 */ /* 0x006fe40000000000 */
[----:B------:R-:W-:Y:S01]  /*3820*/  SEL R10, R10, RZ, P0 ;  /* 0x000000ff0a0a7207 */ /* 0x000fe20000000000 */
[----:B------:R-:W-:Y:S01]  /*3830*/  USEL UR6, URZ, 0x1, UP0 ;  /* 0x00000001ff067887 */ /* 0x000fe20008000000 */
[----:B------:R-:W-:Y:S01]  /*3840*/  LOP3.LUT R9, R9, R0, RZ, 0x3c, !PT ;  /* 0x0000000009097212 */ /* 0x000fe200078e3cff */
[----:B------:R-:W-:Y:S01]  /*3850*/  USEL UR16, UR16, URZ, UP0 ;  /* 0x000000ff10107287 */ /* 0x000fe20008000000 */
[----:B------:R1:W-:Y:S03]  /*3860*/  UTCBAR [UR7], URZ ;  /* 0x000000ff070073e9 */ /* 0x0003e600080000ff */
[----:B------:R-:W-:Y:S01]  /*3870*/  LOP3.LUT R11, R11, UR6, RZ, 0x3c, !PT ;  /* 0x000000060b0b7c12 */ /* 0x000fe2000f8e3cff */
[----:B------:R-:W-:Y:S07]  /*3880*/  @P1 BRA `(.L_x_65) ;  /* 0xfffffff800a01947 */ /* 0x000fee000383ffff */
[----:B------:R-:W2:Y:S01]  /*3890*/  S2UR UR4, SR_CgaCtaId ;  /* 0x00000000000479c3 */ /* 0x000ea20000008800 */
[----:B------:R-:W-:Y:S01]  /*38a0*/  ELECT P0, URZ, PT ;  /* 0x0000000000ff782f */ /* 0x000fe20003800000 */
[----:B------:R-:W-:Y:S01]  /*38b0*/  IMAD.MOV.U32 R0, RZ, RZ, 0x1 ;  /* 0x00000001ff007424 */ /* 0x000fe200078e00ff */
[----:B------:R-:W-:Y:S01]  /*38c0*/  UIADD3 UR5, UPT, UPT, UR5, 0xc0, URZ ;  /* 0x000000c005057890 */ /* 0x000fe2000fffe0ff */
[----:B------:R-:W-:Y:S01]  /*38d0*/  SHF.L.U32 R2, R11, 0x1f, RZ ;  /* 0x0000001f0b027819 */ /* 0x000fe200000006ff */
[----:B------:R-:W-:-:S03]  /*38e0*/  UMOV UR6, 0x40 ;  /* 0x0000004000067882 */ /* 0x000fc60000000000 */
[----:B------:R-:W-:Y:S01]  /*38f0*/  UVIRTCOUNT.DEALLOC.SMPOOL 0x80 ;  /* 0x000000800000784c */ /* 0x000fe20000000000 */
[----:B--2---:R-:W-:Y:S02]  /*3900*/  ULEA UR4, UR4, UR6, 0x18 ;  /* 0x0000000604047291 */ /* 0x004fe4000f8ec0ff */
[----:B------:R-:W-:-:S07]  /*3910*/  ULEA UR6, UR16, UR5, 0x3 ;  /* 0x0000000510067291 */ /* 0x000fce000f8e18ff */
[----:B------:R2:W-:Y:S02]  /*3920*/  @P0 STS.U8 [UR4+0x1c], R0 ;  /* 0x00001c00ff000988 */ /* 0x0005e40008000004 */
[----:B------:R-:W4:Y:S02]  /*3930*/  SYNCS.PHASECHK.TRANS64.TRYWAIT P0, [UR6], R2 ;  /* 0x00000002ff0075a7 */ /* 0x000f240008001106 */
[----:B--2-4-:R-:W-:Y:S05]  /*3940*/  @!P0 BRA `(.L_x_66) ;  /* 0x0000005800ec8947 */ /* 0x014fea0003800000 */
.L_x_155:
[----:B-1----:R-:W-:-:S04]  /*3950*/  UIADD3 UR7, UPT, UPT, UR16, 0x1, URZ ;  /* 0x0000000110077890 */ /* 0x002fc8000fffe0ff */
[----:B------:R-:W-:-:S04]  /*3960*/  UISETP.NE.AND UP0, UPT, UR7, 0x4, UPT ;  /* 0x000000040700788c */ /* 0x000fc8000bf05270 */
[----:B------:R-:W-:Y:S02]  /*3970*/  USEL UR8, URZ, 0x1, UP0 ;  /* 0x00000001ff087887 */ /* 0x000fe40008000000 */
[----:B------:R-:W-:-:S04]  /*3980*/  USEL UR7, UR7, URZ, UP0 ;  /* 0x000000ff07077287 */ /* 0x000fc80008000000 */
[----:B------:R-:W-:Y:S01]  /*3990*/  ULEA UR6, UR7, UR5, 0x3 ;  /* 0x0000000507067291 */ /* 0x000fe2000f8e18ff */
[----:B--2---:R-:W-:-:S04]  /*39a0*/  LOP3.LUT R2, R11, UR8, RZ, 0x3c, !PT ;  /* 0x000000080b027c12 */ /* 0x004fc8000f8e3cff */
[----:B------:R-:W-:-:S04]  /*39b0*/  SHF.L.U32 R3, R2, 0x1f, RZ ;  /* 0x0000001f02037819 */ /* 0x000fc800000006ff */
[----:B------:R-:W1:Y:S02]  /*39c0*/  SYNCS.PHASECHK.TRANS64.TRYWAIT P0, [UR6], R3 ;  /* 0x00000003ff0075a7 */ /* 0x000e640008001106 */
[----:B-1----:R-:W-:Y:S05]  /*39d0*/  @!P0 BRA `(.L_x_67) ;  /* 0x0000005800e08947 */ /* 0x002fea0003800000 */
.L_x_157:
        /* <DEDUP_REMOVED lines=9> */
.L_x_159:
[----:B------:R-:W-:-:S04]  /*3a70*/  UIADD3 UR7, UPT, UPT, UR7, 0x1, URZ ;  /* 0x0000000107077890 */ /* 0x000fc8000fffe0ff */
[----:B------:R-:W-:-:S04]  /*3a80*/  UISETP.NE.AND UP0, UPT, UR7, 0x4, UPT ;  /* 0x000000040700788c */ /* 0x000fc8000bf05270 */
[----:B------:R-:W-:Y:S02]  /*3a90*/  USEL UR6, URZ, 0x1, UP0 ;  /* 0x00000001ff067887 */ /* 0x000fe40008000000 */
[----:B------:R-:W-:-:S04]  /*3aa0*/  USEL UR7, UR7, URZ, UP0 ;  /* 0x000000ff07077287 */ /* 0x000fc80008000000 */
[----:B------:R-:W-:Y:S01]  /*3ab0*/  ULEA UR7, UR7, UR5, 0x3 ;  /* 0x0000000507077291 */ /* 0x000fe2000f8e18ff */
[----:B------:R-:W-:-:S04]  /*3ac0*/  LOP3.LUT R2, R2, UR6, RZ, 0x3c, !PT ;  /* 0x0000000602027c12 */ /* 0x000fc8000f8e3cff */
[----:B------:R-:W-:-:S04]  /*3ad0*/  SHF.L.U32 R2, R2, 0x1f, RZ ;  /* 0x0000001f02027819 */ /* 0x000fc800000006ff */
[----:B------:R-:W2:Y:S02]  /*3ae0*/  SYNCS.PHASECHK.TRANS64.TRYWAIT P0, [UR7], R2 ;  /* 0x00000002ff0075a7 */ /* 0x000ea40008001107 */
[----:B--2---:R-:W-:Y:S05]  /*3af0*/  @!P0 BRA `(.L_x_69) ;  /* 0x0000005800c88947 */ /* 0x004fea0003800000 */
.L_x_161:
[----:B------:R-:W-:Y:S01]  /*3b00*/  NOP ;  /* 0x0000000000007918 */ /* 0x000fe20000000000 */
[----:B-1----:R-:W1:Y:S01]  /*3b10*/  LDS R0, [UR4+0x14] ;  /* 0x00001404ff007984 */ /* 0x002e620008000800 */
[----:B------:R-:W-:Y:S01]  /*3b20*/  ULOP3.LUT UR6, UR17, 0xffff, URZ, 0xc0, !UPT ;  /* 0x0000ffff11067892 */ /* 0x000fe2000f8ec0ff */
[----:B------:R-:W-:Y:S01]  /*3b30*/  UMOV UR8, 0xffff ;  /* 0x0000ffff00087882 */ /* 0x000fe20000000000 */
[----:B------:R-:W-:Y:S02]  /*3b40*/  UMOV UR5, 0x1 ;  /* 0x0000000100057882 */ /* 0x000fe40000000000 */
[----:B------:R-:W-:-:S04]  /*3b50*/  USHF.R.U32.HI UR6, URZ, 0x5, UR6 ;  /* 0x00000005ff067899 */ /* 0x000fc80008011606 */
[----:B------:R-:W-:Y:S02]  /*3b60*/  USHF.L.U32 UR8, UR8, UR6, URZ ;  /* 0x0000000608087299 */ /* 0x000fe400080006ff */
[----:B------:R-:W-:-:S04]  /*3b70*/  USHF.L.U32 UR5, UR5, UR6, URZ ;  /* 0x0000000605057299 */ /* 0x000fc800080006ff */
[----:B-1----:R-:W-:-:S04]  /*3b80*/  LOP3.LUT R0, R0, UR8, RZ, 0xc0, !PT ;  /* 0x0000000800007c12 */ /* 0x002fc8000f8ec0ff */
[----:B------:R-:W-:-:S13]  /*3b90*/  ISETP.NE.AND P0, PT, R0, UR8, PT ;  /* 0x0000000800007c0c */ /* 0x000fda000bf05270 */
[----:B------:R-:W-:Y:S05]  /*3ba0*/  @P0 BRA `(.L_x_70) ;  /* 0x0000000000580947 */ /* 0x000fea0003800000 */
[----:B------:R-:W1:Y:S02]  /*3bb0*/  LDS R0, [UR4+0x18] ;  /* 0x00001804ff007984 */ /* 0x000e640008000800 */
[----:B-1----:R-:W-:-:S04]  /*3bc0*/  LOP3.LUT R0, R0, UR5, RZ, 0xc0, !PT ;  /* 0x0000000500007c12 */ /* 0x002fc8000f8ec0ff */
[----:B------:R-:W-:-:S13]  /*3bd0*/  ISETP.NE.AND P0, PT, R0, UR5, PT ;  /* 0x0000000500007c0c */ /* 0x000fda000bf05270 */
[----:B------:R-:W-:Y:S05]  /*3be0*/  @P0 BRA `(.L_x_71) ;  /* 0x00000000003c0947 */ /* 0x000fea0003800000 */
[----:B------:R-:W1:Y:S01]  /*3bf0*/  S2R R2, SR_LANEID ;  /* 0x0000000000027919 */ /* 0x000e620000000000 */
[----:B------:R-:W-:Y:S01]  /*3c00*/  ULOP3.LUT UR8, URZ, UR8, URZ, 0x33, !UPT ;  /* 0x00000008ff087292 */ /* 0x000fe2000f8e33ff */
[----:B------:R-:W-:Y:S02]  /*3c10*/  VOTEU.ANY UR7, UPT, PT ;  /* 0x0000000000077886 */ /* 0x000fe400038e0100 */
[----:B------:R-:W-:-:S03]  /*3c20*/  UFLO.U32 UR7, UR7 ;  /* 0x00000007000772bd */ /* 0x000fc600080e0000 */
[----:B------:R-:W-:-:S04]  /*3c30*/  IMAD.U32 R0, RZ, RZ, UR8 ;  /* 0x00000008ff007e24 */ /* 0x000fc8000f8e00ff */
[----:B------:R2:W4:Y:S02]  /*3c40*/  REDUX UR6, R0 ;  /* 0x00000000000673c4 */ /* 0x0005240000000000 */
[----:B------:R1:W-:Y:S02]  /*3c50*/  UTCATOMSWS.AND URZ, UR8 ;  /* 0x0000000800ff79e3 */ /* 0x0003e40008000000 */
[----:B-1----:R-:W-:Y:S02]  /*3c60*/  ISETP.EQ.U32.AND P0, PT, R2, UR7, PT ;  /* 0x0000000702007c0c */ /* 0x002fe4000bf02070 */
[----:B--2---:R-:W-:Y:S02]  /*3c70*/  LOP3.LUT R0, RZ, UR5, RZ, 0x33, !PT ;  /* 0x00000005ff007c12 */ /* 0x004fe4000f8e33ff */
[----:B----4-:R-:W-:Y:S02]  /*3c80*/  MOV R2, UR6 ;  /* 0x0000000600027c02 */ /* 0x010fe40008000f00 */
[----:B------:R-:W1:Y:S07]  /*3c90*/  REDUX UR5, R0 ;  /* 0x00000000000573c4 */ /* 0x000e6e0000000000 */
[----:B------:R2:W-:Y:S01]  /*3ca0*/  @P0 ATOMS.AND RZ, [UR4+0x14], R2 ;  /* 0x00001402ffff098c */ /* 0x0005e2000a800004 */
[----:B-1----:R-:W-:-:S05]  /*3cb0*/  IMAD.U32 R0, RZ, RZ, UR5 ;  /* 0x00000005ff007e24 */ /* 0x002fca000f8e00ff */
[----:B------:R2:W-:Y:S01]  /*3cc0*/  @P0 ATOMS.AND RZ, [UR4+0x18], R0 ;  /* 0x00001800ffff098c */ /* 0x0005e2000a800004 */
[----:B------:R-:W-:Y:S05]  /*3cd0*/  BRA `(.L_x_72) ;  /* 0x0000000000147947 */ /* 0x000fea0003800000 */
.L_x_71:
[----:B------:R-:W-:Y:S02]  /*3ce0*/  MOV R2, 0x3d00 ;  /* 0x00003d0000027802 */ /* 0x000fe40000000f00 */
[----:B---3-5:R-:W-:Y:S05]  /*3cf0*/  CALL.REL.NOINC `($__internal_0_$__cuda_sm10x_tcgen05_guardrail_trap_col_being_dealloced_not_returned_by_alloc) ;  /* 0x0000005c00b07944 */ /* 0x028fea0003c00000 */
[----:B------:R-:W-:Y:S05]  /*3d00*/  BRA `(.L_x_72) ;  /* 0x0000000000087947 */ /* 0x000fea0003800000 */
.L_x_70:
[----:B------:R-:W-:Y:S02]  /*3d10*/  MOV R2, 0x3d30 ;  /* 0x00003d3000027802 */ /* 0x000fe40000000f00 */
[----:B---3-5:R-:W-:Y:S05]  /*3d20*/  CALL.REL.NOINC `($__internal_2_$__cuda_sm10x_tcgen05_guardrail_trap_unallocated_columns_being_dealloced) ;  /* 0x0000005c00bc7944 */ /* 0x028fea0003c00000 */
.L_x_72:
[----:B------:R-:W-:Y:S01]  /*3d30*/  NOP ;  /* 0x0000000000007918 */ /* 0x000fe20000000000 */
[----:B------:R-:W-:Y:S05]  /*3d40*/  EXIT ;  /* 0x000000000000794d */ /* 0x000fea0003800000 */
.L_x_54:
[----:B------:R-:W-:-:S09]  /*3d50*/  UISETP.NE.OR UP4, UPT, UR5, 0x3, !UP4 ;  /* 0x000000030500788c */ /* 0x000fd2000e785670 */
[----:B------:R-:W-:Y:S05]  /*3d60*/  BRA.U UP4, `(.L_x_73) ;  /* 0x0000000d04fc7547 */ /* 0x000fea000b800000 */
[----:B------:R-:W1:Y:S01]  /*3d70*/  LDC R0, c[0x0][0xb30] ;  /* 0x0002cc00ff007b82 */ /* 0x000e620000000800 */
[----:B------:R-:W-:Y:S01]  /*3d80*/  UMOV UR4, 0x400 ;  /* 0x0000040000047882 */ /* 0x000fe20000000000 */
[----:B------:R-:W-:Y:S01]  /*3d90*/  HFMA2 R31, -RZ, RZ, 0, 0 ;  /* 0x00000000ff1f7431 */ /* 0x000fe200000001ff */
[----:B------:R-:W-:Y:S01]  /*3da0*/  ULEA UR4, UR37, UR4, 0x18 ;  /* 0x0000000425047291 */ /* 0x000fe2000f8ec0ff */
[----:B------:R-:W-:Y:S01]  /*3db0*/  IMAD.MOV.U32 R33, RZ, RZ, 0x1 ;  /* 0x00000001ff217424 */ /* 0x000fe200078e00ff */
[----:B------:R-:W-:Y:S01]  /*3dc0*/  MOV R29, 0x2000 ;  /* 0x00002000001d7802 */ /* 0x000fe20000000f00 */
[----:B------:R-:W-:Y:S01]  /*3dd0*/  IMAD.MOV.U32 R32, RZ, RZ, RZ ;  /* 0x000000ffff207224 */ /* 0x000fe200078e00ff */
[----:B------:R-:W-:Y:S01]  /*3de0*/  UIADD3 UR5, UPT, UPT, UR4, 0x48, URZ ;  /* 0x0000004804057890 */ /* 0x000fe2000fffe0ff */
[----:B------:R-:W2:Y:S01]  /*3df0*/  LDC R28, c[0x0][0x370] ;  /* 0x0000dc00ff1c7b82 */ /* 0x000ea20000000800 */
[----:B------:R-:W-:Y:S02]  /*3e00*/  UPLOP3.LUT UP0, UPT, UPT, UPT, UPT, 0x40, 0x4 ;  /* 0x000000000004789c */ /* 0x000fe40003f0e870 */
[----:B------:R-:W-:-:S02]  /*3e10*/  UIADD3 UR33, UPT, UPT, UR4, 0x30, URZ ;  /* 0x0000003004217890 */ /* 0x000fc4000fffe0ff */
[----:B------:R-:W-:Y:S02]  /*3e20*/  UIADD3 UR25, UPT, UPT, UR4, 0x38, URZ ;  /* 0x0000003804197890 */ /* 0x000fe4000fffe0ff */
[----:B------:R-:W-:Y:S01]  /*3e30*/  UIADD3 UR17, UPT, UPT, UR4, 0x40, URZ ;  /* 0x0000004004117890 */ /* 0x000fe2000fffe0ff */
[----:B------:R-:W3:Y:S01]  /*3e40*/  LDC R3, c[0x0][0xb0c] ;  /* 0x0002c300ff037b82 */ /* 0x000ee20000000800 */
[----:B------:R-:W-:-:S07]  /*3e50*/  UPRMT UR5, UR37, 0x654, UR5 ;  /* 0x0000065425057896 */ /* 0x000fce0008000005 */
[----:B------:R-:W4:Y:S01]  /*3e60*/  LDC R22, c[0x0][0xb20] ;  /* 0x0002c800ff167b82 */ /* 0x000f220000000800 */
[----:B-1----:R-:W-:-:S07]  /*3e70*/  ISETP.NE.AND P1, PT, R0, 0x1, PT ;  /* 0x000000010000780c */ /* 0x002fce0003f25270 */
[----:B------:R-:W1:Y:S08]  /*3e80*/  LDC.64 R34, c[0x0][0x348] ;  /* 0x0000d200ff227b82 */ /* 0x000e700000000a00 */
[----:B------:R-:W1:Y:S08]  /*3e90*/  LDC.64 R14, c[0x0][0x888] ;  /* 0x00022200ff0e7b82 */ /* 0x000e700000000a00 */
[----:B------:R-:W1:Y:S08]  /*3ea0*/  LDC.64 R18, c[0x0][0xb10] ;  /* 0x0002c400ff127b82 */ /* 0x000e700000000a00 */
[----:B------:R-:W1:Y:S08]  /*3eb0*/  LDC.64 R6, c[0x0][0xb18] ;  /* 0x0002c600ff067b82 */ /* 0x000e700000000a00 */
[----:B------:R-:W1:Y:S08]  /*3ec0*/  LDC.64 R4, c[0x0][0xb28] ;  /* 0x0002ca00ff047b82 */ /* 0x000e700000000a00 */
[----:B------:R-:W1:Y:S08]  /*3ed0*/  LDC.64 R16, c[0x0][0x890] ;  /* 0x00022400ff107b82 */ /* 0x000e700000000a00 */
[----:B--234-:R-:W1:Y:S02]  /*3ee0*/  LDC R23, c[0x0][0x374] ;  /* 0x0000dd00ff177b82 */ /* 0x01ce640000000800 */
.L_x_84:
[C---:B------:R-:W-:Y:S02]  /*3ef0*/  LEA R0, R32.reuse, UR4, 0x3 ;  /* 0x0000000420007c11 */ /* 0x040fe4000f8e18ff */
[----:B------:R-:W-:Y:S02]  /*3f00*/  SHF.L.U32 R2, R31, 0x1f, RZ ;  /* 0x0000001f1f027819 */ /* 0x000fe400000006ff */
[----:B------:R-:W-:Y:S02]  /*3f10*/  LEA R24, R32, UR4, 0x4 ;  /* 0x0000000420187c11 */ /* 0x000fe4000f8e20ff */
[----:B--2---:R-:W2:Y:S02]  /*3f20*/  SYNCS.PHASECHK.TRANS64.TRYWAIT P0, [R0+URZ+0x80], R2 ;  /* 0x00008002000075a7 */ /* 0x004ea400080011ff */
[----:B--2---:R-:W-:Y:S05]  /*3f30*/  @!P0 BRA `(.L_x_74) ;  /* 0x0000005400d08947 */ /* 0x004fea0003800000 */
.L_x_162:
[----:B------:R-:W-:Y:S01]  /*3f40*/  ISETP.GE.AND P0, PT, R40, 0x1, PT ;  /* 0x000000012800780c */ /* 0x000fe20003f06270 */
[----:B------:R-:W3:Y:S01]  /*3f50*/  LDS.128 R24, [R24+0x110] ;  /* 0x0001100018187984 */ /* 0x000ee20000000c00 */
[----:B--2---:R-:W-:Y:S01]  /*3f60*/  VIADD R0, R0, 0x90 ;  /* 0x0000009000007836 */ /* 0x004fe20000000000 */
[----:B------:R-:W-:Y:S01]  /*3f70*/  @!PT LDS RZ, [RZ] ;  /* 0x00000000fffff984 */ /* 0x000fe20000000800 */
[----:B------:R-:W-:Y:S01]  /*3f80*/  @!PT LDS RZ, [RZ] ;  /* 0x00000000fffff984 */ /* 0x000fe20000000800 */
[----:B------:R-:W-:Y:S01]  /*3f90*/  @!PT LDS RZ, [RZ] ;  /* 0x00000000fffff984 */ /* 0x000fe20000000800 */
[----:B------:R-:W-:Y:S01]  /*3fa0*/  @!PT LDS RZ, [RZ] ;  /* 0x00000000fffff984 */ /* 0x000fe20000000800 */
[----:B------:R2:W-:Y:S06]  /*3fb0*/  MEMBAR.ALL.CTA ;  /* 0x0000000000007992 */ /* 0x0005ec0000008000 */
[----:B--2---:R-:W2:Y:S01]  /*3fc0*/  FENCE.VIEW.ASYNC.S ;  /* 0x00000000000073c6 */ /* 0x004ea20000000000 */
[----:B------:R-:W-:Y:S04]  /*3fd0*/  PRMT R0, RZ, 0x654, R0 ;  /* 0x00000654ff007816 */ /* 0x000fe80000000000 */
[----:B--2---:R2:W-:Y:S01]  /*3fe0*/  SYNCS.ARRIVE.TRANS64.RED.A1T0 RZ, [R0+URZ], RZ ;  /* 0x000000ff00ff79a7 */ /* 0x0045e200081004ff */
[----:B---3--:R-:W-:Y:S11]  /*3ff0*/  LOP3.LUT P3, RZ, R26, 0x1, RZ, 0xc0, !PT ;  /* 0x000000011aff7812 */ /* 0x008ff6000786c0ff */
[----:B------:R-:W-:Y:S02]  /*4000*/  @!UPT UIADD3 URZ, UPT, UPT, URZ, URZ, URZ ;  /* 0x000000fffffff290 */ /* 0x000fe4000fffe0ff */
[----:B------:R-:W-:Y:S02]  /*4010*/  @P3 MOV R11, R24 ;  /* 0x00000018000b3202 */ /* 0x000fe40000000f00 */
[----:B------:R-:W-:Y:S01]  /*4020*/  @P3 LOP3.LUT R10, R25, 0xffff, RZ, 0xc0, !PT ;  /* 0x0000ffff190a3812 */ /* 0x000fe200078ec0ff */
[----:B--2---:R-:W-:Y:S06]  /*4030*/  @!P0 BRA `(.L_x_75) ;  /* 0x0000000000a48947 */ /* 0x004fec0003800000 */
[-C--:B-1----:R-:W-:Y:S01]  /*4040*/  IMAD.HI.U32 R0, R23, R7.reuse, RZ ;  /* 0x0000000717007227 */ /* 0x082fe200078e00ff */
[----:B------:R-:W-:Y:S02]  /*4050*/  ISETP.NE.AND P0, PT, R6, 0x1, PT ;  /* 0x000000010600780c */ /* 0x000fe40003f05270 */
[----:B------:R-:W-:Y:S01]  /*4060*/  ISETP.NE.AND P2, PT, R40, 0x1, PT ;  /* 0x000000012800780c */ /* 0x000fe20003f45270 */
[----:B------:R-:W-:Y:S01]  /*4070*/  IMAD.HI.U32 R9, R28, R18, RZ ;  /* 0x000000121c097227 */ /* 0x000fe200078e00ff */
[----:B------:R-:W-:Y:S02]  /*4080*/  SHF.R.U32.HI R0, RZ, R22, R0 ;  /* 0x00000016ff007219 */ /* 0x000fe40000011600 */
[----:B------:R-:W-:Y:S01]  /*4090*/  ISETP.NE.AND P4, PT, R3, 0x1, PT ;  /* 0x000000010300780c */ /* 0x000fe20003f85270 */
[----:B------:R-:W-:Y:S01]  /*40a0*/  IMAD.HI.U32 R13, R10, R7, RZ ;  /* 0x000000070a0d7227 */ /* 0x000fe200078e00ff */
[----:B------:R-:W-:Y:S02]  /*40b0*/  SHF.R.U32.HI R9, RZ, R19, R9 ;  /* 0x00000013ff097219 */ /* 0x000fe40000011609 */
[----:B------:R-:W-:Y:S01]  /*40c0*/  SEL R0, R23, R0, !P0 ;  /* 0x0000000017007207 */ /* 0x000fe20004000000 */
[----:B------:R-:W-:Y:S01]  /*40d0*/  IMAD.HI.U32 R12, R11, R18, RZ ;  /* 0x000000120b0c7227 */ /* 0x000fe200078e00ff */
[----:B------:R-:W-:Y:S03]  /*40e0*/  SEL R9, R28, R9, !P4 ;  /* 0x000000091c097207 */ /* 0x000fe60006000000 */
[-C--:B------:R-:W-:Y:S01]  /*40f0*/  IMAD.HI.U32 R8, R0, R4.reuse, RZ ;  /* 0x0000000400087227 */ /* 0x080fe200078e00ff */
[----:B------:R-:W-:Y:S03]  /*4100*/  SHF.R.U32.HI R12, RZ, R19, R12 ;  /* 0x00000013ff0c7219 */ /* 0x000fe6000001160c */
[----:B------:R-:W-:Y:S01]  /*4110*/  IMAD.HI.U32 R2, R9, R4, RZ ;  /* 0x0000000409027227 */ /* 0x000fe200078e00ff */
[-C--:B------:R-:W-:Y:S02]  /*4120*/  @P2 SHF.R.U32.HI R0, RZ, R5.reuse, R8 ;  /* 0x00000005ff002219 */ /* 0x080fe40000011608 */
[----:B------:R-:W-:Y:S02]  /*4130*/  SHF.R.U32.HI R8, RZ, R22, R13 ;  /* 0x00000016ff087219 */ /* 0x000fe4000001160d */
[----:B------:R-:W-:Y:S01]  /*4140*/  @P2 SHF.R.U32.HI R9, RZ, R5, R2 ;  /* 0x00000005ff092219 */ /* 0x000fe20000011602 */
[----:B------:R-:W-:Y:S01]  /*4150*/  IMAD R0, R40, R0, RZ ;  /* 0x0000000028007224 */ /* 0x000fe200078e02ff */
[----:B------:R-:W-:Y:S02]  /*4160*/  SEL R8, R10, R8, !P0 ;  /* 0x000000080a087207 */ /* 0x000fe40004000000 */
[----:B------:R-:W-:Y:S01]  /*4170*/  SEL R2, R11, R12, !P4 ;  /* 0x0000000c0b027207 */ /* 0x000fe20006000000 */
[----:B------:R-:W-:Y:S01]  /*4180*/  IMAD R12, R40, R9, RZ ;  /* 0x00000009280c7224 */ /* 0x000fe200078e02ff */
[C---:B------:R-:W-:Y:S01]  /*4190*/  ISETP.GE.AND P0, PT, R8.reuse, R0, PT ;  /* 0x000000000800720c */ /* 0x040fe20003f06270 */
[----:B------:R-:W-:Y:S03]  /*41a0*/  IMAD.HI.U32 R0, R8, R4, RZ ;  /* 0x0000000408007227 */ /* 0x000fe600078e00ff */
[----:B------:R-:W-:Y:S02]  /*41b0*/  ISETP.GE.OR P0, PT, R2, R12, P0 ;  /* 0x0000000c0200720c */ /* 0x000fe40000706670 */
[-C--:B------:R-:W-:Y:S04]  /*41c0*/  SHF.R.U32.HI R0, RZ, R5.reuse, R0 ;  /* 0x00000005ff007219 */ /* 0x080fe80000011600 */
[----:B------:R-:W-:Y:S05]  /*41d0*/  SEL R13, R8, R0, !P2 ;  /* 0x00000000080d7207 */ /* 0x000fea0005000000 */
[----:B------:R-:W-:Y:S02]  /*41e0*/  IMAD.MOV R12, RZ, RZ, -R13 ;  /* 0x000000ffff0c7224 */ /* 0x000fe400078e0a0d */
[----:B------:R-:W-:Y:S04]  /*41f0*/  @!P0 IMAD.HI.U32 R0, R2, R4, RZ ;  /* 0x0000000402008227 */ /* 0x000fe800078e00ff */
[----:B------:R-:W-:Y:S01]  /*4200*/  IMAD R12, R40, R12, R8 ;  /* 0x0000000c280c7224 */ /* 0x000fe200078e0208 */
[----:B------:R-:W-:Y:S04]  /*4210*/  @!P0 SHF.R.U32.HI R0, RZ, R5, R0 ;  /* 0x00000005ff008219 */ /* 0x000fe80000011600 */
[----:B------:R-:W-:Y:S04]  /*4220*/  @!P0 SEL R0, R2, R0, !P2 ;  /* 0x0000000002008207 */ /* 0x000fe80005000000 */
[----:B------:R-:W-:Y:S01]  /*4230*/  @!P0 IADD3 R13, PT, PT, R13, -R0, RZ ;  /* 0x800000000d0d8210 */ /* 0x000fe20007ffe0ff */
[----:B------:R-:W-:Y:S01]  /*4240*/  @!P0 IMAD R0, R9, R12, R0 ;  /* 0x0000000c09008224 */ /* 0x000fe200078e0200 */
[----:B------:R-:W-:Y:S01]  /*4250*/  IADD3 R9, PT, PT, -R8, RZ, RZ ;  /* 0x000000ff08097210 */ /* 0x000fe20007ffe1ff */
[--C-:B------:R-:W-:Y:S02]  /*4260*/  IMAD.MOV R12, RZ, RZ, -R2.reuse ;  /* 0x000000ffff0c7224 */ /* 0x100fe400078e0a02 */
[----:B------:R-:W-:Y:S02]  /*4270*/  @!P0 IMAD R8, R13, R40, R2 ;  /* 0x000000280d088224 */ /* 0x000fe400078e0202 */
[----:B------:R-:W-:Y:S02]  /*4280*/  @!P0 IMAD.MOV.U32 R2, RZ, RZ, R0 ;  /* 0x000000ffff028224 */ /* 0x000fe400078e0000 */
[----:B------:R-:W-:Y:S02]  /*4290*/  IMAD R11, R3, R12, R11 ;  /* 0x0000000c030b7224 */ /* 0x000fe400078e020b */
[----:B------:R-:W-:Y:S02]  /*42a0*/  IMAD R10, R6, R9, R10 ;  /* 0x00000009060a7224 */ /* 0x000fe400078e020a */
[----:B------:R-:W-:Y:S02]  /*42b0*/  IMAD R11, R2, R3, R11 ;  /* 0x00000003020b7224 */ /* 0x000fe400078e020b */
[----:B------:R-:W-:Y:S02]  /*42c0*/  IMAD R10, R8, R6, R10 ;  /* 0x00000006080a7224 */ /* 0x000fe400078e020a */
.L_x_75:
[----:B------:R-:W-:Y:S05]  /*42d0*/  BRA.U UP0, `(.L_x_76) ;  /* 0x0000000100107547 */ /* 0x000fea000b800000 */
[----:B------:R-:W-:Y:S04]  /*42e0*/  MOV R2, UR7 ;  /* 0x0000000700027c02 */ /* 0x000fe80008000f00 */
[----:B------:R-:W-:Y:S04]  /*42f0*/  SHF.L.U32 R2, R2, 0x1f, RZ ;  /* 0x0000001f02027819 */ /* 0x000fe800000006ff */
[----:B------:R-:W2:Y:S02]  /*4300*/  SYNCS.PHASECHK.TRANS64.TRYWAIT P0, [UR4+0x78], R2 ;  /* 0x00007802ff0075a7 */ /* 0x000ea40008001104 */
[----:B--2---:R-:W-:Y:S05]  /*4310*/  @!P0 BRA `(.L_x_77) ;  /* 0x0000005000ec8947 */ /* 0x004fea0003800000 */
.L_x_76:
[----:B-1----:R-:W-:Y:S02]  /*4320*/  ISETP.NE.U32.AND P0, PT, R16, RZ, PT ;  /* 0x000000ff1000720c */ /* 0x002fe40003f05070 */
[----:B------:R-:W-:Y:S02]  /*4330*/  R2UR UR35, R21 ;  /* 0x00000000152372ca */ /* 0x000fe400000e0000 */
[----:B------:R-:W-:Y:S02]  /*4340*/  R2UR UR34, R20 ;  /* 0x00000000142272ca */ /* 0x000fe400000e0000 */
[----:B------:R-:W-:Y:S02]  /*4350*/  ISETP.NE.AND.EX P0, PT, R17, RZ, PT, P0 ;  /* 0x000000ff1100720c */ /* 0x000fe40003f05300 */
[----:B------:R-:W-:Y:S02]  /*4360*/  ISETP.NE.U32.AND P2, PT, R16, RZ, PT ;  /* 0x000000ff1000720c */ /* 0x000fe40003f45070 */
[----:B------:R-:W-:Y:S02]  /*4370*/  SHF.L.U32 R20, R33, 0x1f, RZ ;  /* 0x0000001f21147819 */ /* 0x000fe400000006ff */
[----:B------:R-:W-:Y:S03]  /*4380*/  ISETP.NE.AND.EX P2, PT, R17, RZ, PT, P2 ;  /* 0x000000ff1100720c */ /* 0x000fe60003f45320 */
[----:B------:R-:W-:Y:S02]  /*4390*/  USHF.L.U32 UR35, UR35, 0x7, URZ ;  /* 0x0000000723237899 */ /* 0x000fe400080006ff */
[----:B------:R-:W-:Y:S02]  /*43a0*/  USHF.L.U32 UR34, UR34, 0x7, URZ ;  /* 0x0000000722227899 */ /* 0x000fe400080006ff */
[----:B------:R-:W-:Y:S10]  /*43b0*/  @!P0 BRA `(.L_x_78) ;  /* 0x00000000002c8947 */ /* 0x000ff40003800000 */
[----:B------:R-:W-:Y:S01]  /*43c0*/  ISETP.NE.U32.AND P0, PT, R14, RZ, PT ;  /* 0x000000ff0e00720c */ /* 0x000fe20003f05070 */
[----:B------:R-:W-:Y:S03]  /*43d0*/  IMAD.MOV.U32 R88, RZ, RZ, 0x1 ;  /* 0x00000001ff587424 */ /* 0x000fe600078e00ff */
[----:B------:R-:W-:Y:S11]  /*43e0*/  ISETP.NE.AND.EX P0, PT, R15, RZ, PT, P0 ;  /* 0x000000ff0f00720c */ /* 0x000ff60003f05300 */
[----:B------:R-:W-:Y:S02]  /*43f0*/  @!UPT UIADD3 URZ, UPT, UPT, URZ, URZ, URZ ;  /* 0x000000fffffff290 */ /* 0x000fe4000fffe0ff */
[----:B------:R-:W1:Y:S01]  /*4400*/  @P0 LDC.64 R8, c[0x0][0x888] ;  /* 0x00022200ff080b82 */ /* 0x000e620000000a00 */
[----:B--2---:R-:W-:Y:S04]  /*4410*/  @P0 IMAD R0, R16, UR36, RZ ;  /* 0x0000002410000c24 */ /* 0x004fe8000f8e02ff */
[----:B-1----:R-:W-:Y:S04]  /*4420*/  @P0 IMAD.WIDE R8, R0, 0x4, R8 ;  /* 0x0000000400080825 */ /* 0x002fe800078e0208 */
[----:B------:R-:W-:Y:S01]  /*4430*/  HFMA2 R0, -RZ, RZ, 0, 5.9604644775390625e-08 ;  /* 0x00000001ff007431 */ /* 0x000fe200000001ff */
[----:B-----5:R1:W5:Y:S04]  /*4440*/  @P0 LDG.E R49, desc[UR46][R8.64] ;  /* 0x0000002e08310981 */ /* 0x020368000c1e1900 */
[----:B------:R-:W-:Y:S01]  /*4450*/  @!P0 PRMT R88, R0, 0x7610, R88 ;  /* 0x0000761000588816 */ /* 0x000fe20000000058 */
[----:B-1----:R-:W3:Y:S06]  /*4460*/  @!P0 LDC R49, c[0x0][0x880] ;  /* 0x00022000ff318b82 */ /* 0x002eec0000000800 */
.L_x_78:
[----:B---3-5:R-:W-:Y:S01]  /*4470*/  @!P2 FSETP.EQ.AND P0, PT, R49, RZ, PT ;  /* 0x000000ff3100a20b */ /* 0x028fe20003f02000 */
[----:B------:R-:W-:Y:S01]  /*4480*/  @!UPT UIADD3 URZ, UPT, UPT, URZ, URZ, URZ ;  /* 0x000000fffffff290 */ /* 0x000fe2000fffe0ff */
[----:B------:R-:W-:Y:S11]  /*4490*/  @!P2 BRA `(.L_x_79) ;  /* 0x000000000018a947 */ /* 0x000ff60003800000 */
[----:B------:R-:W-:Y:S02]  /*44a0*/  LOP3.LUT P2, RZ, R88, 0xff, RZ, 0xc0, !PT ;  /* 0x000000ff58ff7812 */ /* 0x000fe4000784c0ff */
[----:B------:R-:W-:Y:S04]  /*44b0*/  ISETP.NE.U32.AND P0, PT, R14, RZ, PT ;  /* 0x000000ff0e00720c */ /* 0x000fe80003f05070 */
[----:B------:R-:W-:Y:S04]  /*44c0*/  ISETP.NE.AND.EX P0, PT, R15, RZ, PT, P0 ;  /* 0x000000ff0f00720c */ /* 0x000fe80003f05300 */
[----:B------:R-:W-:Y:S03]  /*44d0*/  PLOP3.LUT P0, PT, P0, PT, PT, 0x8, 0x80 ;  /* 0x000000000080781c */ /* 0x000fe6000070e170 */
[----:B------:R-:W-:Y:S11]  /*44e0*/  @P2 FSETP.EQ.AND P0, PT, R49, RZ, PT ;  /* 0x000000ff3100220b */ /* 0x000ff60003f02000 */
[----:B------:R-:W-:Y:S02]  /*44f0*/  @!UPT UIADD3 URZ, UPT, UPT, URZ, URZ, URZ ;  /* 0x000000fffffff290 */ /* 0x000fe4000fffe0ff */
.L_x_79:
[----:B------:R-:W1:Y:S01]  /*4500*/  SYNCS.PHASECHK.TRANS64.TRYWAIT P2, [UR4+0x50], R20 ;  /* 0x00005014ff0075a7 */ /* 0x000e620008041104 */
[----:B------:R-:W-:Y:S04]  /*4510*/  ELECT P4, URZ, PT ;  /* 0x0000000000ff782f */ /* 0x000fe80003880000 */
[----:B------:R-:W-:Y:S11]  /*4520*/  PLOP3.LUT P4, PT, P0, P4, PT, 0xf2, 0x2f ;  /* 0x00000000002f781c */ /* 0x000ff60000789e72 */
[----:B------:R-:W-:Y:S02]  /*4530*/  @!UPT UIADD3 URZ, UPT, UPT, URZ, URZ, URZ ;  /* 0x000000fffffff290 */ /* 0x000fe4000fffe0ff */
[----:B------:R-:W-:Y:S05]  /*4540*/  @!P4 IADD3 R8, P0, PT, R34, 0x580, RZ ;  /* 0x000005802208c810 */ /* 0x000fea0007f1e0ff */
[----:B--2---:R-:W-:Y:S01]  /*4550*/  @!P4 IMAD.X R2, RZ, RZ, R35, P0 ;  /* 0x000000ffff02c224 */ /* 0x004fe200000e0623 */
[----:B-1----:R-:W-:Y:S07]  /*4560*/  @!P2 BRA `(.L_x_80) ;  /* 0x000000500070a947 */ /* 0x002fee0003800000 */
.L_x_165:
[----:B------:R-:W-:Y:S01]  /*4570*/  @!P4 R2UR UR8, R8 ;  /* 0x000000000808c2ca */ /* 0x000fe200000e0000 */
[----:B------:R-:W-:Y:S01]  /*4580*/  VOTEU.ALL UP0, P4 ;  /* 0x0000000000ff7886 */ /* 0x000fe20002000000 */
[----:B------:R-:W-:Y:S01]  /*4590*/  @!P4 R2UR UR6, R2 ;  /* 0x000000000206c2ca */ /* 0x000fe200000e0000 */
[----:B-1----:R-:W-:Y:S01]  /*45a0*/  @!P4 IMAD.MOV.U32 R0, RZ, RZ, 0x2000 ;  /* 0x00002000ff00c424 */ /* 0x002fe200078e00ff */
[----:B------:R-:W-:Y:S02]  /*45b0*/  UMOV UR9, 0x10000000 ;  /* 0x1000000000097882 */ /* 0x000fe40000000000 */
[----:B------:R-:W-:Y:S01]  /*45c0*/  @!UP0 UIADD3 UR32, UPT, UPT, UR4, 0x200, URZ ;  /* 0x0000020004208890 */ /* 0x000fe2000fffe0ff */
[----:B------:R-:W-:Y:S06]  /*45d0*/  VOTEU.ALL UP0, P4 ;  /* 0x0000000000ff7886 */ /* 0x000fec0002000000 */
[----:B------:R-:W-:Y:S01]  /*45e0*/  IMAD.U32 R8, RZ, RZ, UR8 ;  /* 0x00000008ff087e24 */ /* 0x000fe2000f8e00ff */
[----:B------:R-:W-:Y:S01]  /*45f0*/  UMOV UR8, 0x0 ;  /* 0x0000000000087882 */ /* 0x000fe20000000000 */
[----:B------:R-:W-:Y:S01]  /*4600*/  IMAD.U32 R9, RZ, RZ, UR6 ;  /* 0x00000006ff097e24 */ /* 0x000fe2000f8e00ff */
[----:B------:R-:W-:Y:S02]  /*4610*/  UPRMT UR6, UR37, 0x654, UR33 ;  /* 0x0000065425067896 */ /* 0x000fe40008000021 */
[----:B------:R-:W-:Y:S02]  /*4620*/  @!P4 R2UR UR10, R8 ;  /* 0x00000000080ac2ca */ /* 0x000fe400000e0000 */
[----:B------:R-:W-:Y:S02]  /*4630*/  @!P4 R2UR UR11, R9 ;  /* 0x00000000090bc2ca */ /* 0x000fe400000e0000 */
[----:B------:R-:W-:Y:S05]  /*4640*/  @!P4 IADD3 R8, P0, PT, R34, 0x580, RZ ;  /* 0x000005802208c810 */ /* 0x000fea0007f1e0ff */
[----:B------:R-:W-:Y:S06]  /*4650*/  @!P4 IMAD.X R2, RZ, RZ, R35, P0 ;  /* 0x000000ffff02c224 */ /* 0x000fec00000e0623 */
[----:B------:R1:W-:Y:S01]  /*4660*/  @!UP0 UTMALDG.3D [UR32], [UR10], desc[UR8] ;  /* 0x000008200a0085b4 */ /* 0x0003e20008011000 */
[----:B------:R1:W-:Y:S01]  /*4670*/  @!P4 SYNCS.ARRIVE.TRANS64.RED.A0TR RZ, [UR4+0x30], R0 ;  /* 0x00003000ffffc9a7 */ /* 0x0003e20008300404 */
[----:B------:R-:W-:Y:S01]  /*4680*/  SYNCS.ARRIVE.TRANS64.RED.A1T0 RZ, [UR6], RZ ;  /* 0x000000ffffff79a7 */ /* 0x000fe20008100406 */
[----:B------:R-:W2:Y:S02]  /*4690*/  SYNCS.PHASECHK.TRANS64.TRYWAIT P2, [UR4+0x58], R20 ;  /* 0x00005814ff0075a7 */ /* 0x000ea40008041104 */
[----:B-12---:R-:W-:Y:S05]  /*46a0*/  @!P2 BRA `(.L_x_81) ;  /* 0x000000500038a947 */ /* 0x006fea0003800000 */
.L_x_167:
[----:B------:R-:W-:Y:S01]  /*46b0*/  @!P4 R2UR UR8, R8 ;  /* 0x000000000808c2ca */ /* 0x000fe200000e0000 */
[----:B------:R-:W-:Y:S01]  /*46c0*/  VOTEU.ALL UP0, P4 ;  /* 0x0000000000ff7886 */ /* 0x000fe20002000000 */
[----:B------:R-:W-:Y:S01]  /*46d0*/  @!P4 R2UR UR6, R2 ;  /* 0x000000000206c2ca */ /* 0x000fe200000e0000 */
[----:B-1----:R-:W-:Y:S01]  /*46e0*/  @!P4 IMAD.MOV.U32 R0, RZ, RZ, 0x2000 ;  /* 0x00002000ff00c424 */ /* 0x002fe200078e00ff */
[----:B------:R-:W-:Y:S01]  /*46f0*/  UMOV UR9, 0x10000000 ;  /* 0x1000000000097882 */ /* 0x000fe20000000000 */
[----:B------:R-:W-:Y:S01]  /*4700*/  UMOV UR27, UR35 ;  /* 0x00000023001b7c82 */ /* 0x000fe20008000000 */
[----:B------:R-:W-:Y:S02]  /*4710*/  @!UP0 UIADD3 UR26, UPT, UPT, UR34, 0x20, URZ ;  /* 0x00000020221a8890 */ /* 0x000fe4000fffe0ff */
[----:B------:R-:W-:Y:S01]  /*4720*/  @!UP0 UIADD3 UR24, UPT, UPT, UR4, 0x2200, URZ ;  /* 0x0000220004188890 */ /* 0x000fe2000fffe0ff */
[----:B------:R-:W-:Y:S01]  /*4730*/  VOTEU.ALL UP0, P4 ;  /* 0x0000000000ff7886 */ /* 0x000fe20002000000 */
[----:B------:R-:W-:Y:S03]  /*4740*/  UMOV UR28, UR36 ;  /* 0x00000024001c7c82 */ /* 0x000fe60008000000 */
        /* <DEDUP_REMOVED lines=13> */
.L_x_169:
[----:B------:R-:W2:Y:S01]  /*4820*/  LDC.64 R12, c[0x0][0xb18] ;  /* 0x0002c600ff0c7b82 */ /* 0x000ea20000000a00 */
[----:B------:R-:W-:Y:S01]  /*4830*/  @!P4 R2UR UR6, R2 ;  /* 0x000000000206c2ca */ /* 0x000fe200000e0000 */
[----:B------:R-:W-:Y:S01]  /*4840*/  VOTEU.ALL UP0, P4 ;  /* 0x0000000000ff7886 */ /* 0x000fe20002000000 */
[----:B------:R-:W-:Y:S01]  /*4850*/  @!P4 R2UR UR8, R8 ;  /* 0x000000000808c2ca */ /* 0x000fe200000e0000 */
[----:B-1----:R-:W-:Y:S01]  /*4860*/  @!P4 IMAD.MOV.U32 R0, RZ, RZ, 0x2000 ;  /* 0x00002000ff00c424 */ /* 0x002fe200078e00ff */
[----:B------:R-:W-:Y:S03]  /*4870*/  UMOV UR9, 0x10000000 ;  /* 0x1000000000097882 */ /* 0x000fe60000000000 */
[----:B------:R-:W1:Y:S01]  /*4880*/  @!P1 LDC R2, c[0x0][0xb0c] ;  /* 0x0002c300ff029b82 */ /* 0x000e620000000800 */
[----:B------:R-:W-:Y:S01]  /*4890*/  @!UP0 UIADD3 UR18, UPT, UPT, UR34, 0x40, URZ ;  /* 0x0000004022128890 */ /* 0x000fe2000fffe0ff */
[----:B------:R-:W-:Y:S01]  /*48a0*/  @P3 SHF.R.U32.HI R30, RZ, 0x10, R25 ;  /* 0x00000010ff1e3819 */ /* 0x000fe20000011619 */
[----:B------:R-:W-:Y:S01]  /*48b0*/  @!UP0 UIADD3 UR16, UPT, UPT, UR4, 0x4200, URZ ;  /* 0x0000420004108890 */ /* 0x000fe2000fffe0ff */
[----:B------:R-:W-:Y:S01]  /*48c0*/  VIADD R32, R32, 0x1 ;  /* 0x0000000120207836 */ /* 0x000fe20000000000 */
[----:B------:R-:W-:Y:S01]  /*48d0*/  VOTEU.ALL UP0, P4 ;  /* 0x0000000000ff7886 */ /* 0x000fe20002000000 */
[----:B------:R-:W-:Y:S01]  /*48e0*/  UMOV UR19, UR35 ;  /* 0x0000002300137c82 */ /* 0x000fe20008000000 */
[----:B------:R-:W-:Y:S01]  /*48f0*/  UMOV UR20, UR36 ;  /* 0x0000002400147c82 */ /* 0x000fe20008000000 */
[----:B------:R-:W-:Y:S01]  /*4900*/  IMAD.U32 R9, RZ, RZ, UR6 ;  /* 0x00000006ff097e24 */ /* 0x000fe2000f8e00ff */
[----:B------:R-:W-:Y:S01]  /*4910*/  UPRMT UR6, UR37, 0x654, UR17 ;  /* 0x0000065425067896 */ /* 0x000fe20008000011 */
[----:B------:R-:W-:Y:S01]  /*4920*/  IMAD.U32 R8, RZ, RZ, UR8 ;  /* 0x00000008ff087e24 */ /* 0x000fe2000f8e00ff */
[----:B------:R-:W-:Y:S02]  /*4930*/  UMOV UR8, 0x0 ;  /* 0x0000000000087882 */ /* 0x000fe40000000000 */
[----:B------:R-:W-:Y:S02]  /*4940*/  @!P4 R2UR UR11, R9 ;  /* 0x00000000090bc2ca */ /* 0x000fe400000e0000 */
[----:B------:R-:W-:Y:S02]  /*4950*/  @!P4 R2UR UR10, R8 ;  /* 0x00000000080ac2ca */ /* 0x000fe400000e0000 */
[----:B------:R-:W3:Y:S11]  /*4960*/  LDC.64 R8, c[0x0][0xb10] ;  /* 0x0002c400ff087b82 */ /* 0x000ef60000000a00 */
[----:B------:R4:W-:Y:S01]  /*4970*/  @!UP0 UTMALDG.3D [UR16], [UR10], desc[UR8] ;  /* 0x000008100a0085b4 */ /* 0x0009e20008011000 */
[----:B------:R5:W-:Y:S01]  /*4980*/  @!P4 SYNCS.ARRIVE.TRANS64.RED.A0TR RZ, [UR4+0x40], R0 ;  /* 0x00004000ffffc9a7 */ /* 0x000be20008300404 */
[C---:B---3--:R-:W-:Y:S01]  /*4990*/  @!P1 IMAD.HI.U32 R8, R11.reuse, R8, RZ ;  /* 0x000000080b089227 */ /* 0x048fe200078e00ff */
[----:B--2---:R-:W-:Y:S02]  /*49a0*/  @!P1 ISETP.NE.AND P0, PT, R12, 0x1, PT ;  /* 0x000000010c00980c */ /* 0x004fe40003f05270 */
[----:B-1----:R-:W-:Y:S01]  /*49b0*/  @!P1 ISETP.NE.AND P2, PT, R2, 0x1, PT ;  /* 0x000000010200980c */ /* 0x002fe20003f45270 */
[----:B------:R-:W-:Y:S01]  /*49c0*/  SYNCS.ARRIVE.TRANS64.RED.A1T0 RZ, [UR6], RZ ;  /* 0x000000ffffff79a7 */ /* 0x000fe20008100406 */
[C---:B------:R-:W-:Y:S01]  /*49d0*/  @!P1 IMAD.HI.U32 R13, R10.reuse, R13, RZ ;  /* 0x0000000d0a0d9227 */ /* 0x040fe200078e00ff */
[----:B------:R-:W-:Y:S04]  /*49e0*/  @!P1 SHF.R.U32.HI R8, RZ, R9, R8 ;  /* 0x00000009ff089219 */ /* 0x000fe80000011608 */
[----:B------:R-:W-:Y:S01]  /*49f0*/  @!P1 SEL R8, R11, R8, !P2 ;  /* 0x000000080b089207 */ /* 0x000fe20005000000 */
[----:B------:R-:W1:Y:S01]  /*4a00*/  SYNCS.PHASECHK.TRANS64.TRYWAIT P5, [UR4+0x68], R20 ;  /* 0x00006814ff0075a7 */ /* 0x000e6200080a1104 */
[----:B-----5:R-:W2:Y:S02]  /*4a10*/  @!P1 LDC R0, c[0x0][0xb20] ;  /* 0x0002c800ff009b82 */ /* 0x020ea40000000800 */
[----:B--2---:R-:W-:Y:S04]  /*4a20*/  @!P1 SHF.R.U32.HI R0, RZ, R0, R13 ;  /* 0x00000000ff009219 */ /* 0x004fe8000001160d */
[----:B------:R-:W-:Y:S05]  /*4a30*/  @!P1 SEL R9, R10, R0, !P0 ;  /* 0x000000000a099207 */ /* 0x000fea0004000000 */
[----:B------:R-:W-:Y:S02]  /*4a40*/  @!P1 IMAD.IADD R0, R9, 0x1, -R8 ;  /* 0x0000000109009824 */ /* 0x000fe400078e0a08 */
[----:B------:R-:W-:Y:S02]  /*4a50*/  @!P1 IMAD.IADD R8, R8, 0x1, -R9 ;  /* 0x0000000108089824 */ /* 0x000fe400078e0a09 */
[----:B------:R-:W-:Y:S02]  /*4a60*/  @!P1 IMAD R11, R0, R2, R11 ;  /* 0x00000002000b9224 */ /* 0x000fe400078e020b */
[----:B------:R-:W-:Y:S01]  /*4a70*/  @!P1 IMAD R10, R8, R12, R10 ;  /* 0x0000000c080a9224 */ /* 0x000fe200078e020a */
[----:B-1--4-:R-:W-:Y:S06]  /*4a80*/  @!P5 BRA `(.L_x_83) ;  /* 0x0000004c0070d947 */ /* 0x012fec0003800000 */
.L_x_171:
[----:B------:R-:W-:Y:S01]  /*4a90*/  @!P4 IADD3 R2, P0, PT, R34, 0x580, RZ ;  /* 0x000005802202c810 */ /* 0x000fe20007f1e0ff */
[----:B------:R-:W-:Y:S01]  /*4aa0*/  VOTEU.ALL UP0, P4 ;  /* 0x0000000000ff7886 */ /* 0x000fe20002000000 */
[----:B------:R-:W-:Y:S01]  /*4ab0*/  UMOV UR18, 0x0 ;  /* 0x0000000000127882 */ /* 0x000fe20000000000 */
[----:B------:R-:W-:Y:S01]  /*4ac0*/  UMOV UR19, 0x10000000 ;  /* 0x1000000000137882 */ /* 0x000fe20000000000 */
[----:B------:R-:W-:Y:S01]  /*4ad0*/  @!P4 R2UR UR8, R2 ;  /* 0x000000000208c2ca */ /* 0x000fe200000e0000 */
[----:B-1----:R-:W-:Y:S01]  /*4ae0*/  @!P4 IMAD.X R0, RZ, RZ, R35, P0 ;  /* 0x000000ffff00c224 */ /* 0x002fe200000e0623 */
[----:B------:R-:W-:Y:S01]  /*4af0*/  @!UP0 UIADD3 UR10, UPT, UPT, UR34, 0x60, URZ ;  /* 0x00000060220a8890 */ /* 0x000fe2000fffe0ff */
[----:B------:R-:W-:Y:S01]  /*4b00*/  ISETP.NE.AND P0, PT, R32, 0x2, PT ;  /* 0x000000022000780c */ /* 0x000fe20003f05270 */
[----:B------:R-:W-:Y:S01]  /*4b10*/  @!UP0 UIADD3 UR9, UPT, UPT, UR4, 0x48, URZ ;  /* 0x0000004804098890 */ /* 0x000fe2000fffe0ff */
[----:B------:R-:W-:Y:S01]  /*4b20*/  LOP3.LUT R33, R33, 0x1, RZ, 0x3c, !PT ;  /* 0x0000000121217812 */ /* 0x000fe200078e3cff */
[----:B------:R-:W-:Y:S01]  /*4b30*/  UMOV UR11, UR35 ;  /* 0x00000023000b7c82 */ /* 0x000fe20008000000 */
[----:B------:R-:W-:Y:S01]  /*4b40*/  @!P4 R2UR UR6, R0 ;  /* 0x000000000006c2ca */ /* 0x000fe200000e0000 */
[----:B------:R-:W-:Y:S01]  /*4b50*/  UMOV UR12, UR36 ;  /* 0x00000024000c7c82 */ /* 0x000fe20008000000 */
[----:B------:R-:W-:Y:S01]  /*4b60*/  @P3 R2UR UR36, R30 ;  /* 0x000000001e2432ca */ /* 0x000fe200000e0000 */
[----:B------:R-:W-:Y:S01]  /*4b70*/  IMAD.IADD R20, R10, 0x1, R86 ;  /* 0x000000010a147824 */ /* 0x000fe200078e0256 */
[----:B------:R-:W-:Y:S01]  /*4b80*/  SEL R0, RZ, 0x1, P0 ;  /* 0x00000001ff007807 */ /* 0x000fe20000000000 */
[----:B------:R-:W-:Y:S01]  /*4b90*/  IMAD.IADD R21, R11, 0x1, R87 ;  /* 0x000000010b157824 */ /* 0x000fe200078e0257 */
[----:B------:R-:W-:Y:S01]  /*4ba0*/  SEL R32, R32, RZ, P0 ;  /* 0x000000ff20207207 */ /* 0x000fe20000000000 */
[----:B------:R-:W-:Y:S01]  /*4bb0*/  IMAD.U32 R8, RZ, RZ, UR8 ;  /* 0x00000008ff087e24 */ /* 0x000fe2000f8e00ff */
[----:B------:R-:W-:Y:S01]  /*4bc0*/  @!UP0 UIADD3 UR8, UPT, UPT, UR4, 0x6200, URZ ;  /* 0x0000620004088890 */ /* 0x000fe2000fffe0ff */
[----:B------:R-:W-:Y:S01]  /*4bd0*/  LOP3.LUT R31, R31, R0, RZ, 0x3c, !PT ;  /* 0x000000001f1f7212 */ /* 0x000fe200078e3cff */
[----:B------:R-:W-:Y:S02]  /*4be0*/  VOTEU.ALL UP0, P4 ;  /* 0x0000000000ff7886 */ /* 0x000fe40002000000 */
[----:B------:R-:W-:Y:S01]  /*4bf0*/  @!P4 R2UR UR14, R8 ;  /* 0x00000000080ec2ca */ /* 0x000fe200000e0000 */
[----:B------:R-:W-:Y:S05]  /*4c00*/  IMAD.U32 R9, RZ, RZ, UR6 ;  /* 0x00000006ff097e24 */ /* 0x000fea000f8e00ff */
[----:B------:R-:W-:Y:S11]  /*4c10*/  @!P4 R2UR UR15, R9 ;  /* 0x00000000090fc2ca */ /* 0x000ff600000e0000 */
[----:B------:R-:W-:Y:S02]  /*4c20*/  @!UPT UIADD3 URZ, UPT, UPT, URZ, URZ, URZ ;  /* 0x000000fffffff290 */ /* 0x000fe4000fffe0ff */
[----:B------:R2:W-:Y:S01]  /*4c30*/  @!UP0 UTMALDG.3D [UR8], [UR14], desc[UR18] ;  /* 0x000012080e0085b4 */ /* 0x0005e20008011000 */
[----:B------:R2:W-:Y:S01]  /*4c40*/  @!P4 SYNCS.ARRIVE.TRANS64.RED.A0TR RZ, [UR4+0x48], R29 ;  /* 0x0000481dffffc9a7 */ /* 0x0005e20008300404 */
[----:B------:R-:W-:Y:S01]  /*4c50*/  UPLOP3.LUT UP0, UPT, UPT, UPT, UPT, 0x80, 0x8 ;  /* 0x000000000008789c */ /* 0x000fe20003f0f070 */
[----:B------:R-:W-:Y:S01]  /*4c60*/  SYNCS.ARRIVE.TRANS64.RED.A1T0 RZ, [UR5], RZ ;  /* 0x000000ffffff79a7 */ /* 0x000fe20008100405 */
[----:B------:R-:W-:Y:S09]  /*4c70*/  @P3 BRA `(.L_x_84) ;  /* 0xfffffff0009c3947 */ /* 0x000ff2000383ffff */
[----:B------:R-:W-:-:S04]  /*4c80*/  SHF.L.U32 R2, R33, 0x1f, RZ ;  /* 0x0000001f21027819 */ /* 0x000fc800000006ff */
[----:B------:R-:W1:Y:S02]  /*4c90*/  SYNCS.PHASECHK.TRANS64.TRYWAIT P0, [UR4+0x50], R2 ;  /* 0x00005002ff0075a7 */ /* 0x000e640008001104 */
[----:B-1----:R-:W-:Y:S05]  /*4ca0*/  @!P0 BRA `(.L_x_85) ;  /* 0x0000004c00008947 */ /* 0x002fea0003800000 */
.L_x_173:
[----:B------:R-:W3:Y:S02]  /*4cb0*/  SYNCS.PHASECHK.TRANS64.TRYWAIT P0, [UR4+0x58], R2 ;  /* 0x00005802ff0075a7 */ /* 0x000ee40008001104 */
[----:B---3--:R-:W-:Y:S05]  /*4cc0*/  @!P0 BRA `(.L_x_86) ;  /* 0x0000004c00108947 */ /* 0x008fea0003800000 */
.L_x_175:
[----:B------:R-:W3:Y:S02]  /*4cd0*/  SYNCS.PHASECHK.TRANS64.TRYWAIT P0, [UR4+0x60], R2 ;  /* 0x00006002ff0075a7 */ /* 0x000ee40008001104 */
[----:B---3--:R-:W-:Y:S05]  /*4ce0*/  @!P0 BRA `(.L_x_87) ;  /* 0x0000004c00208947 */ /* 0x008fea0003800000 */
.L_x_177:
[----:B-1----:R-:W-:-:S07]  /*4cf0*/  MOV R0, UR4 ;  /* 0x0000000400007c02 */ /* 0x002fce0008000f00 */
.L_x_88:
[----:B-1----:R-:W-:-:S04]  /*4d00*/  SHF.L.U32 R2, R33, 0x1f, RZ ;  /* 0x0000001f21027819 */ /* 0x002fc800000006ff */
[----:B------:R1:W3:Y:S03]  /*4d10*/  SYNCS.PHASECHK.TRANS64.TRYWAIT P0, [R0+URZ+0x68], R2 ;  /* 0x00006802000075a7 */ /* 0x0002e600080011ff */
[----:B---3--:R-:W-:Y:S05]  /*4d20*/  @!P0 NANOSLEEP.SYNCS 0x989680 ;  /* 0x009896800000895d */ /* 0x008fea0003900000 */
[----:B------:R-:W3:Y:S02]  /*4d30*/  @!P0 SYNCS.PHASECHK.TRANS64 P0, [R0+URZ+0x68], R2 ;  /* 0x00006802000085a7 */ /* 0x000ee400080010ff */
[----:B--23--:R-:W-:Y:S05]  /*4d40*/  @P0 EXIT ;  /* 0x000000000000094d */ /* 0x00cfea0003800000 */
[----:B------:R-:W-:Y:S05]  /*4d50*/  BRA `(.L_x_88) ;  /* 0xfffffffc00e87947 */ /* 0x000fea000383ffff */
.L_x_73:
[----:B------:R-:W-:-:S06]  /*4d60*/  UISETP.GE.AND UP0, UPT, UR5, 0x4, UPT ;  /* 0x000000040500788c */ /* 0x000fcc000bf06270 */
[----:B------:R-:W-:-:S13]  /*4d70*/  PLOP3.LUT P0, PT, PT, PT, UP0, 0x80, 0x8 ;  /* 0x000000000008781c */ /* 0x000fda0003f0f008 */
[----:B------:R-:W-:Y:S05]  /*4d80*/  @!P0 EXIT ;  /* 0x000000000000894d */ /* 0x000fea0003800000 */
[----:B------:R-:W-:Y:S01]  /*4d90*/  BAR.SYNC.DEFER_BLOCKING 0x6, 0xa0 ;  /* 0x0182800000007b1d */ /* 0x000fe20000010000 */
[C---:B------:R-:W-:Y:S01]  /*4da0*/  IMAD.SHL.U32 R2, R101.reuse, 0x20, RZ ;  /* 0x0000002065027824 */ /* 0x040fe200078e00ff */
[C---:B------:R-:W-:Y:S01]  /*4db0*/  SHF.L.U32 R46, R101.reuse, 0x10, RZ ;  /* 0x00000010652e7819 */ /* 0x040fe200000006ff */
[C---:B------:R-:W-:Y:S01]  /*4dc0*/  IMAD.SHL.U32 R100, R101.reuse, 0x4, RZ ;  /* 0x0000000465647824 */ /* 0x040fe200078e00ff */
[C---:B------:R-:W-:Y:S01]  /*4dd0*/  LOP3.LUT R102, R101.reuse, 0x60, RZ, 0xc0, !PT ;  /* 0x0000006065667812 */ /* 0x040fe200078ec0ff */
[----:B------:R-:W-:Y:S01]  /*4de0*/  HFMA2 R97, -RZ, RZ, 0, 5.9604644775390625e-08 ;  /* 0x00000001ff617431 */ /* 0x000fe200000001ff */
[----:B------:R-:W-:Y:S02]  /*4df0*/  UMOV UR48, 0x400 ;  /* 0x0000040000307882 */ /* 0x000fe40000000000 */
[----:B------:R-:W1:Y:S01]  /*4e00*/  LDC R91, c[0x0][0x370] ;  /* 0x0000dc00ff5b7b82 */ /* 0x000e620000000800 */
[----:B------:R-:W-:Y:S01]  /*4e10*/  ULEA UR48, UR37, UR48, 0x18 ;  /* 0x0000003025307291 */ /* 0x000fe2000f8ec0ff */
[----:B------:R-:W-:Y:S01]  /*4e20*/  LOP3.LUT R3, R2, 0xc0, RZ, 0xc0, !PT ;  /* 0x000000c002037812 */ /* 0x000fe200078ec0ff */
[----:B------:R-:W-:Y:S01]  /*4e30*/  HFMA2 R95, -RZ, RZ, 0, 0 ;  /* 0x00000000ff5f7431 */ /* 0x000fe200000001ff */
[----:B------:R-:W-:Y:S01]  /*4e40*/  LOP3.LUT R99, R101, 0x2, RZ, 0xc0, !PT ;  /* 0x0000000265637812 */ /* 0x000fe200078ec0ff */
[----:B------:R-:W-:Y:S01]  /*4e50*/  UIADD3 UR4, UPT, UPT, UR48, 0x200, URZ ;  /* 0x0000020030047890 */ /* 0x000fe2000fffe0ff */
[----:B------:R-:W-:Y:S01]  /*4e60*/  LOP3.LUT R100, R3, 0x18, R100, 0xf8, !PT ;  /* 0x0000001803647812 */ /* 0x000fe200078ef864 */
[----:B------:R-:W-:Y:S01]  /*4e70*/  IMAD.MOV.U32 R45, RZ, RZ, RZ ;  /* 0x000000ffff2d7224 */ /* 0x000fe200078e00ff */
[----:B------:R-:W2:Y:S01]  /*4e80*/  LDC R42, c[0x0][0xb0c] ;  /* 0x0002c300ff2a7b82 */ /* 0x000ea20000000800 */
[----:B------:R-:W-:Y:S01]  /*4e90*/  LOP3.LUT R46, R46, 0x600000, RZ, 0xc0, !PT ;  /* 0x006000002e2e7812 */ /* 0x000fe200078ec0ff */
[----:B------:R-:W-:Y:S01]  /*4ea0*/  IMAD.MOV.U32 R105, RZ, RZ, RZ ;  /* 0x000000ffff697224 */ /* 0x000fe200078e00ff */
[----:B------:R-:W-:Y:S01]  /*4eb0*/  LOP3.LUT R100, R100, 0xf20, R2, 0xf8, !PT ;  /* 0x00000f2064647812 */ /* 0x000fe200078ef802 */
[----:B------:R-:W-:Y:S01]  /*4ec0*/  IMAD.U32 R93, RZ, RZ, UR4 ;  /* 0x00000004ff5d7e24 */ /* 0x000fe2000f8e00ff */
[----:B------:R-:W-:Y:S01]  /*4ed0*/  LOP3.LUT R101, R101, 0x4, RZ, 0xc0, !PT ;  /* 0x0000000465657812 */ /* 0x000fe200078ec0ff */
[----:B------:R-:W3:Y:S01]  /*4ee0*/  LDCU.64 UR52, c[0x0][0x348] ;  /* 0x00006900ff3477ac */ /* 0x000ee20008000a00 */
[----:B------:R-:W-:Y:S01]  /*4ef0*/  MOV R96, RZ ;  /* 0x000000ff00607202 */ /* 0x000fe20000000f00 */
[----:B------:R-:W4:Y:S01]  /*4f00*/  LDC R89, c[0x0][0xb20] ;  /* 0x0002c800ff597b82 */ /* 0x000f220000000800 */
[----:B------:R-:W3:Y:S01]  /*4f10*/  LDS R0, [UR48+0x130] ;  /* 0x00013030ff007984 */ /* 0x000ee20008000800 */
[----:B------:R-:W-:Y:S01]  /*4f20*/  IMAD R100, R100, 0x2, R93 ;  /* 0x0000000264647824 */ /* 0x000fe200078e025d */
[----:B------:R-:W1:Y:S03]  /*4f30*/  LDCU.64 UR38, c[0x0][0x888] ;  /* 0x00011100ff2677ac */ /* 0x000e660008000a00 */
[--C-:B------:R-:W-:Y:S01]  /*4f40*/  IMAD R99, R99, -0x10, R100.reuse ;  /* 0xfffffff063637824 */ /* 0x100fe200078e0264 */
[----:B------:R-:W1:Y:S01]  /*4f50*/  LDCU.64 UR44, c[0x0][0x890] ;  /* 0x00011200ff2c77ac */ /* 0x000e620008000a00 */
[----:B------:R-:W1:Y:S01]  /*4f60*/  LDC R41, c[0x0][0xb30] ;  /* 0x0002cc00ff297b82 */ /* 0x000e620000000800 */
[----:B------:R-:W-:Y:S01]  /*4f70*/  IMAD R98, R101, -0x10, R100 ;  /* 0xfffffff065627824 */ /* 0x000fe200078e0264 */
[----:B------:R-:W-:Y:S01]  /*4f80*/  UMOV UR49, URZ ;  /* 0x000000ff00317c82 */ /* 0x000fe20008000000 */
[----:B------:R-:W-:-:S05]  /*4f90*/  UMOV UR51, URZ ;  /* 0x000000ff00337c82 */ /* 0x000fca0008000000 */
[----:B------:R-:W1:Y:S08]  /*4fa0*/  LDC.64 R84, c[0x0][0xb10] ;  /* 0x0002c400ff547b82 */ /* 0x000e700000000a00 */
[----:B------:R-:W1:Y:S08]  /*4fb0*/  LDC.64 R38, c[0x0][0xb18] ;  /* 0x0002c600ff267b82 */ /* 0x000e700000000a00 */
[----:B------:R-:W1:Y:S08]  /*4fc0*/  LDC.64 R36, c[0x0][0xb28] ;  /* 0x0002ca00ff247b82 */ /* 0x000e700000000a00 */
[----:B------:R-:W1:Y:S01]  /*4fd0*/  LDC.64 R82, c[0x0][0x8b0] ;  /* 0x00022c00ff527b82 */ /* 0x000e620000000a00 */
[----:B---3--:R-:W-:-:S07]  /*4fe0*/  IMAD.IADD R46, R0, 0x1, R46 ;  /* 0x00000001002e7824 */ /* 0x008fce00078e022e */
[----:B------:R-:W3:Y:S08]  /*4ff0*/  LDC.64 R80, c[0x0][0x8a8] ;  /* 0x00022a00ff507b82 */ /* 0x000ef00000000a00 */
[----:B--2-4-:R-:W1:Y:S02]  /*5000*/  LDC R90, c[0x0][0x374] ;  /* 0x0000dd00ff5a7b82 */ /* 0x014e640000000800 */
.L_x_132:
[----:B------:R-:W-:Y:S02]  /*5010*/  LEA R0, R105, UR48, 0x3 ;  /* 0x0000003069007c11 */ /* 0x000fe4000f8e18ff */
[----:B------:R-:W-:Y:S02]  /*5020*/  SHF.L.U32 R2, R95, 0x1f, RZ ;  /* 0x0000001f5f027819 */ /* 0x000fe400000006ff */
[----:B-1----:R-:W-:Y:S02]  /*5030*/  LEA R16, R105, UR48, 0x4 ;  /* 0x0000003069107c11 */ /* 0x002fe4000f8e20ff */
[----:B------:R-:W2:Y:S02]  /*5040*/  SYNCS.PHASECHK.TRANS64.TRYWAIT P0, [R0+URZ+0x80], R2 ;  /* 0x00008002000075a7 */ /* 0x000ea400080011ff */
[----:B--23--:R-:W-:Y:S05]  /*5050*/  @!P0 BRA `(.L_x_89) ;  /* 0x00000048005c8947 */ /* 0x00cfea0003800000 */
.L_x_178:
[----:B------:R-:W4:Y:S01]  /*5060*/  LDC.64 R10, c[0x0][0xb10] ;  /* 0x0002c400ff0a7b82 */ /* 0x000f220000000a00 */
[----:B------:R-:W3:Y:S01]  /*5070*/  LDS.128 R16, [R16+0x110] ;  /* 0x0001100010107984 */ /* 0x000ee20000000c00 */
[----:B-1----:R-:W-:Y:S01]  /*5080*/  ISETP.NE.AND P1, PT, R41, 0x1, PT ;  /* 0x000000012900780c */ /* 0x002fe20003f25270 */
[----:B--2---:R-:W-:Y:S01]  /*5090*/  VIADD R0, R0, 0x90 ;  /* 0x0000009000007836 */ /* 0x004fe20000000000 */
[----:B------:R-:W-:Y:S04]  /*50a0*/  ISETP.GE.AND P0, PT, R40, 0x1, PT ;  /* 0x000000012800780c */ /* 0x000fe80003f06270 */
[----:B------:R-:W1:Y:S01]  /*50b0*/  LDC.64 R8, c[0x0][0xb18] ;  /* 0x0002c600ff087b82 */ /* 0x000e620000000a00 */
[----:B------:R-:W-:Y:S01]  /*50c0*/  PRMT R0, RZ, 0x654, R0 ;  /* 0x00000654ff007816 */ /* 0x000fe20000000000 */
[----:B------:R-:W-:Y:S01]  /*50d0*/  @!PT LDS RZ, [RZ] ;  /* 0x00000000fffff984 */ /* 0x000fe20000000800 */
[----:B------:R-:W-:Y:S01]  /*50e0*/  @!PT LDS RZ, [RZ] ;  /* 0x00000000fffff984 */ /* 0x000fe20000000800 */
[----:B------:R-:W-:Y:S01]  /*50f0*/  @!PT LDS RZ, [RZ] ;  /* 0x00000000fffff984 */ /* 0x000fe20000000800 */
[----:B------:R-:W-:Y:S01]  /*5100*/  @!PT LDS RZ, [RZ] ;  /* 0x00000000fffff984 */ /* 0x000fe20000000800 */
[----:B------:R2:W-:Y:S06]  /*5110*/  MEMBAR.ALL.CTA ;  /* 0x0000000000007992 */ /* 0x0005ec0000008000 */
[----:B--2---:R-:W2:Y:S01]  /*5120*/  FENCE.VIEW.ASYNC.S ;  /* 0x00000000000073c6 */ /* 0x004ea20000000000 */
[----:B------:R-:W1:Y:S08]  /*5130*/  @!P1 LDC R12, c[0x0][0xb20] ;  /* 0x0002c800ff0c9b82 */ /* 0x000e700000000800 */
[----:B------:R-:W1:Y:S01]  /*5140*/  @!P1 LDC R7, c[0x0][0xb0c] ;  /* 0x0002c300ff079b82 */ /* 0x000e620000000800 */
[----:B--2---:R2:W-:Y:S01]  /*5150*/  SYNCS.ARRIVE.TRANS64.RED.A1T0 RZ, [R0+URZ], RZ ;  /* 0x000000ff00ff79a7 */ /* 0x0045e200081004ff */
[----:B---3--:R-:W-:Y:S04]  /*5160*/  LOP3.LUT P4, RZ, R18, 0x1, RZ, 0xc0, !PT ;  /* 0x0000000112ff7812 */ /* 0x008fe8000788c0ff */
[----:B------:R-:W-:Y:S09]  /*5170*/  P2R R103, PR, RZ, 0x10 ;  /* 0x00000010ff677803 */ /* 0x000ff20000000000 */
[----:B------:R-:W-:Y:S02]  /*5180*/  @P4 MOV R44, R16 ;  /* 0x00000010002c4202 */ /* 0x000fe40000000f00 */
[----:B------:R-:W-:Y:S01]  /*5190*/  @P4 LOP3.LUT R43, R17, 0xffff, RZ, 0xc0, !PT ;  /* 0x0000ffff112b4812 */ /* 0x000fe200078ec0ff */
[----:B--2-4-:R-:W-:Y:S06]  /*51a0*/  @!P0 BRA `(.L_x_90) ;  /* 0x0000000000a48947 */ /* 0x014fec0003800000 */
[----:B------:R-:W-:Y:S01]  /*51b0*/  IMAD.HI.U32 R0, R90, R39, RZ ;  /* 0x000000275a007227 */ /* 0x000fe200078e00ff */
[----:B------:R-:W-:Y:S02]  /*51c0*/  ISETP.NE.AND P0, PT, R38, 0x1, PT ;  /* 0x000000012600780c */ /* 0x000fe40003f05270 */
[----:B------:R-:W-:Y:S01]  /*51d0*/  ISETP.NE.AND P2, PT, R40, 0x1, PT ;  /* 0x000000012800780c */ /* 0x000fe20003f45270 */
[----:B------:R-:W-:Y:S01]  /*51e0*/  IMAD.HI.U32 R4, R91, R84, RZ ;  /* 0x000000545b047227 */ /* 0x000fe200078e00ff */
[----:B------:R-:W-:Y:S02]  /*51f0*/  SHF.R.U32.HI R0, RZ, R89, R0 ;  /* 0x00000059ff007219 */ /* 0x000fe40000011600 */
[----:B------:R-:W-:Y:S01]  /*5200*/  ISETP.NE.AND P3, PT, R42, 0x1, PT ;  /* 0x000000012a00780c */ /* 0x000fe20003f65270 */
[----:B------:R-:W-:Y:S01]  /*5210*/  IMAD.HI.U32 R6, R43, R39, RZ ;  /* 0x000000272b067227 */ /* 0x000fe200078e00ff */
[-C--:B------:R-:W-:Y:S02]  /*5220*/  SHF.R.U32.HI R4, RZ, R85.reuse, R4 ;  /* 0x00000055ff047219 */ /* 0x080fe40000011604 */
[----:B------:R-:W-:Y:S01]  /*5230*/  SEL R0, R90, R0, !P0 ;  /* 0x000000005a007207 */ /* 0x000fe20004000000 */
[----:B------:R-:W-:Y:S01]  /*5240*/  IMAD.HI.U32 R5, R44, R84, RZ ;  /* 0x000000542c057227 */ /* 0x000fe200078e00ff */
[----:B------:R-:W-:Y:S03]  /*5250*/  SEL R4, R91, R4, !P3 ;  /* 0x000000045b047207 */ /* 0x000fe60005800000 */
[-C--:B------:R-:W-:Y:S01]  /*5260*/  IMAD.HI.U32 R3, R0, R36.reuse, RZ ;  /* 0x0000002400037227 */ /* 0x080fe200078e00ff */
[----:B------:R-:W-:Y:S03]  /*5270*/  SHF.R.U32.HI R5, RZ, R85, R5 ;  /* 0x00000055ff057219 */ /* 0x000fe60000011605 */
[----:B------:R-:W-:Y:S01]  /*5280*/  IMAD.HI.U32 R2, R4, R36, RZ ;  /* 0x0000002404027227 */ /* 0x000fe200078e00ff */
[----:B------:R-:W-:Y:S02]  /*5290*/  @P2 SHF.R.U32.HI R0, RZ, R37, R3 ;  /* 0x00000025ff002219 */ /* 0x000fe40000011603 */
[----:B------:R-:W-:Y:S02]  /*52a0*/  SHF.R.U32.HI R3, RZ, R89, R6 ;  /* 0x00000059ff037219 */ /* 0x000fe40000011606 */
[----:B------:R-:W-:Y:S01]  /*52b0*/  @P2 SHF.R.U32.HI R4, RZ, R37, R2 ;  /* 0x00000025ff042219 */ /* 0x000fe20000011602 */
[----:B------:R-:W-:Y:S01]  /*52c0*/  IMAD R0, R40, R0, RZ ;  /* 0x0000000028007224 */ /* 0x000fe200078e02ff */
[----:B------:R-:W-:Y:S02]  /*52d0*/  SEL R3, R43, R3, !P0 ;  /* 0x000000032b037207 */ /* 0x000fe40004000000 */
[----:B------:R-:W-:Y:S01]  /*52e0*/  SEL R2, R44, R5, !P3 ;  /* 0x000000052c027207 */ /* 0x000fe20005800000 */
[----:B------:R-:W-:Y:S01]  /*52f0*/  IMAD R5, R40, R4, RZ ;  /* 0x0000000428057224 */ /* 0x000fe200078e02ff */
[C---:B------:R-:W-:Y:S01]  /*5300*/  ISETP.GE.AND P0, PT, R3.reuse, R0, PT ;  /* 0x000000000300720c */ /* 0x040fe20003f06270 */
[C---:B------:R-:W-:Y:S03]  /*5310*/  IMAD.HI.U32 R0, R3.reuse, R36, RZ ;  /* 0x0000002403007227 */ /* 0x040fe600078e00ff */
[C---:B------:R-:W-:Y:S02]  /*5320*/  ISETP.GE.OR P0, PT, R2.reuse, R5, P0 ;  /* 0x000000050200720c */ /* 0x040fe40000706670 */
[----:B------:R-:W-:Y:S04]  /*5330*/  SHF.R.U32.HI R0, RZ, R37, R0 ;  /* 0x00000025ff007219 */ /* 0x000fe80000011600 */
[C---:B------:R-:W-:Y:S05]  /*5340*/  SEL R6, R3.reuse, R0, !P2 ;  /* 0x0000000003067207 */ /* 0x040fea0005000000 */
        /* <DEDUP_REMOVED lines=14> */
[----:B------:R-:W-:Y:S07]  /*5430*/  IMAD R43, R3, R38, R43 ;  /* 0x00000026032b7224 */ /* 0x000fee00078e022b */
.L_x_90:
[----:B-1----:R-:W-:Y:S01]  /*5440*/  @!P1 ISETP.NE.AND P0, PT, R8, 0x1, PT ;  /* 0x000000010800980c */ /* 0x002fe20003f05270 */
[----:B------:R-:W-:Y:S01]  /*5450*/  @!P1 IMAD.HI.U32 R2, R43, R9, RZ ;  /* 0x000000092b029227 */ /* 0x000fe200078e00ff */
[----:B------:R-:W-:Y:S01]  /*5460*/  R2UR UR42, R21 ;  /* 0x00000000152a72ca */ /* 0x000fe200000e0000 */
[----:B------:R-:W-:Y:S01]  /*5470*/  BSSY.RECONVERGENT B6, `(.L_x_91) ;  /* 0x0000031000067945 */ /* 0x000fe20003800200 */
[----:B------:R-:W-:Y:S01]  /*5480*/  R2UR UR41, R20 ;  /* 0x00000000142972ca */ /* 0x000fe200000e0000 */
[C---:B------:R-:W-:Y:S01]  /*5490*/  @!P1 IMAD.HI.U32 R0, R44.reuse, R10, RZ ;  /* 0x0000000a2c009227 */ /* 0x040fe200078e00ff */
[----:B------:R-:W-:Y:S02]  /*54a0*/  @!P1 SHF.R.U32.HI R2, RZ, R12, R2 ;  /* 0x0000000cff029219 */ /* 0x000fe40000011602 */
[----:B------:R-:W-:Y:S01]  /*54b0*/  @!P1 ISETP.NE.AND P2, PT, R7, 0x1, PT ;  /* 0x000000010700980c */ /* 0x000fe20003f45270 */
[----:B------:R-:W-:Y:S01]  /*54c0*/  VIADD R105, R105, 0x1 ;  /* 0x0000000169697836 */ /* 0x000fe20000000000 */
[----:B------:R-:W-:Y:S02]  /*54d0*/  @!P1 SEL R2, R43, R2, !P0 ;  /* 0x000000022b029207 */ /* 0x000fe40004000000 */
[----:B------:R-:W-:Y:S02]  /*54e0*/  @!P1 SHF.R.U32.HI R0, RZ, R11, R0 ;  /* 0x0000000bff009219 */ /* 0x000fe40000011600 */
[----:B------:R-:W-:Y:S01]  /*54f0*/  LOP3.LUT P0, RZ, R93, 0x1b0, RZ, 0xc0, !PT ;  /* 0x000001b05dff7812 */ /* 0x000fe2000780c0ff */
[----:B------:R-:W-:Y:S01]  /*5500*/  USHF.L.U32 UR42, UR42, 0x7, URZ ;  /* 0x000000072a2a7899 */ /* 0x000fe200080006ff */
[----:B------:R-:W-:Y:S01]  /*5510*/  @!P1 SEL R3, R44, R0, !P2 ;  /* 0x000000002c039207 */ /* 0x000fe20005000000 */
[----:B------:R-:W-:Y:S01]  /*5520*/  USHF.L.U32 UR41, UR41, 0x7, URZ ;  /* 0x0000000729297899 */ /* 0x000fe200080006ff */
[----:B------:R-:W-:Y:S03]  /*5530*/  @P4 SHF.R.U32.HI R94, RZ, 0x10, R17 ;  /* 0x00000010ff5e4819 */ /* 0x000fe60000011611 */
[----:B------:R-:W-:Y:S02]  /*5540*/  @!P1 IMAD.IADD R0, R2, 0x1, -R3 ;  /* 0x0000000102009824 */ /* 0x000fe400078e0a03 */
[----:B------:R-:W-:Y:S02]  /*5550*/  @!P1 IMAD.IADD R2, R3, 0x1, -R2 ;  /* 0x0000000103029824 */ /* 0x000fe400078e0a02 */
[----:B------:R-:W-:Y:S02]  /*5560*/  @!P1 IMAD R44, R0, R7, R44 ;  /* 0x00000007002c9224 */ /* 0x000fe400078e022c */
[----:B------:R-:W-:Y:S01]  /*5570*/  @!P1 IMAD R43, R2, R8, R43 ;  /* 0x00000008022b9224 */ /* 0x000fe200078e022b */
[----:B------:R-:W-:Y:S06]  /*5580*/  @!P0 BRA `(.L_x_92) ;  /* 0x00000000007c8947 */ /* 0x000fec0003800000 */
[----:B------:R-:W1:Y:S01]  /*5590*/  LDCU.64 UR8, c[0x4][0x80] ;  /* 0x01001000ff0877ac */ /* 0x000e620008000a00 */
[----:B------:R-:W-:Y:S01]  /*55a0*/  MOV R2, 0x0 ;  /* 0x0000000000027802 */ /* 0x000fe20000000f00 */
[----:B------:R-:W-:Y:S02]  /*55b0*/  HFMA2 R12, -RZ, RZ, 0, 5.9604644775390625e-08 ;  /* 0x00000001ff0c7431 */ /* 0x000fe400000001ff */
[----:B------:R-:W-:Y:S01]  /*55c0*/  IMAD.MOV.U32 R8, RZ, RZ, 0x70 ;  /* 0x00000070ff087424 */ /* 0x000fe200078e00ff */
[----:B------:R2:W3:Y:S01]  /*55d0*/  LDC.64 R14, c[0x4][R2] ;  /* 0x01000000020e7b82 */ /* 0x0004e20000000a00 */
[----:B------:R-:W4:Y:S01]  /*55e0*/  LDCU.64 UR6, c[0x4][0x88] ;  /* 0x01001100ff0677ac */ /* 0x000f220008000a00 */
[----:B------:R-:W-:Y:S01]  /*55f0*/  IMAD.MOV.U32 R13, RZ, RZ, RZ ;  /* 0x000000ffff0d7224 */ /* 0x000fe200078e00ff */
[----:B------:R-:W2:Y:S01]  /*5600*/  LDCU.64 UR4, c[0x4][0x8] ;  /* 0x01000100ff0477ac */ /* 0x000ea20008000a00 */
[----:B-1----:R-:W-:Y:S01]  /*5610*/  MOV R5, UR9 ;  /* 0x0000000900057c02 */ /* 0x002fe20008000f00 */
[----:B------:R-:W-:Y:S01]  /*5620*/  IMAD.U32 R4, RZ, RZ, UR8 ;  /* 0x00000008ff047e24 */ /* 0x000fe2000f8e00ff */
[----:B----4-:R-:W-:Y:S01]  /*5630*/  MOV R7, UR7 ;  /* 0x0000000700077c02 */ /* 0x010fe20008000f00 */
[----:B------:R-:W-:Y:S01]  /*5640*/  IMAD.U32 R6, RZ, RZ, UR6 ;  /* 0x00000006ff067e24 */ /* 0x000fe2000f8e00ff */
[----:B--2---:R-:W-:Y:S01]  /*5650*/  MOV R11, UR5 ;  /* 0x00000005000b7c02 */ /* 0x004fe20008000f00 */
[----:B------:R-:W-:Y:S02]  /*5660*/  IMAD.U32 R10, RZ, RZ, UR4 ;  /* 0x00000004ff0a7e24 */ /* 0x000fe4000f8e00ff */
[----:B------:R-:W-:Y:S07]  /*5670*/  LEPC R20, `(.L_x_93) ;  /* 0x000000001014794e */ /* 0x000fee0000000000 */
[----:B---3-5:R-:W-:Y:S05]  /*5680*/  CALL.ABS.NOINC R14 ;  /* 0x000000000e007343 */ /* 0x028fea0003c00000 */
.L_x_93:
[----:B------:R-:W1:Y:S01]  /*5690*/  LDCU.64 UR8, c[0x4][0x80] ;  /* 0x01001000ff0877ac */ /* 0x000e620008000a00 */
[----:B------:R-:W2:Y:S01]  /*56a0*/  LDC.64 R2, c[0x4][R2] ;  /* 0x0100000002027b82 */ /* 0x000ea20000000a00 */
[----:B------:R-:W-:Y:S02]  /*56b0*/  HFMA2 R12, -RZ, RZ, 0, 5.9604644775390625e-08 ;  /* 0x00000001ff0c7431 */ /* 0x000fe400000001ff */
[----:B------:R-:W-:Y:S02]  /*56c0*/  IMAD.MOV.U32 R8, RZ, RZ, 0x70 ;  /* 0x00000070ff087424 */ /* 0x000fe400078e00ff */
[----:B------:R-:W-:Y:S01]  /*56d0*/  IMAD.MOV.U32 R13, RZ, RZ, RZ ;  /* 0x000000ffff0d7224 */ /* 0x000fe200078e00ff */
[----:B------:R-:W3:Y:S01]  /*56e0*/  LDCU.64 UR6, c[0x4][0x88] ;  /* 0x01001100ff0677ac */ /* 0x000ee20008000a00 */
[----:B------:R-:W4:Y:S01]  /*56f0*/  LDCU.64 UR4, c[0x4][0x8] ;  /* 0x01000100ff0477ac */ /* 0x000f220008000a00 */
[----:B-1----:R-:W-:Y:S02]  /*5700*/  MOV R4, UR8 ;  /* 0x0000000800047c02 */ /* 0x002fe40008000f00 */
[----:B------:R-:W-:Y:S02]  /*5710*/  MOV R5, UR9 ;  /* 0x0000000900057c02 */ /* 0x000fe40008000f00 */
[----:B---3--:R-:W-:Y:S01]  /*5720*/  MOV R7, UR7 ;  /* 0x0000000700077c02 */ /* 0x008fe20008000f00 */
[----:B------:R-:W-:Y:S01]  /*5730*/  IMAD.U32 R6, RZ, RZ, UR6 ;  /* 0x00000006ff067e24 */ /* 0x000fe2000f8e00ff */
[----:B----4-:R-:W-:Y:S01]  /*5740*/  MOV R11, UR5 ;  /* 0x00000005000b7c02 */ /* 0x010fe20008000f00 */
[----:B------:R-:W-:Y:S02]  /*5750*/  IMAD.U32 R10, RZ, RZ, UR4 ;  /* 0x00000004ff0a7e24 */ /* 0x000fe4000f8e00ff */
[----:B------:R-:W-:Y:S07]  /*5760*/  LEPC R20, `(.L_x_92) ;  /* 0x000000001014794e */ /* 0x000fee0000000000 */
[----:B--2---:R-:W-:Y:S05]  /*5770*/  CALL.ABS.NOINC R2 ;  /* 0x0000000002007343 */ /* 0x004fea0003c00000 */
.L_x_92:
[----:B------:R-:W-:Y:S05]  /*5780*/  BSYNC.RECONVERGENT B6 ;  /* 0x0000000000067941 */ /* 0x000fea0003800200 */
.L_x_91:
[----:B------:R-:W-:Y:S01]  /*5790*/  ISETP.NE.U32.AND P4, PT, R82, RZ, PT ;  /* 0x000000ff5200720c */ /* 0x000fe20003f85070 */
[----:B------:R-:W-:Y:S01]  /*57a0*/  UISETP.NE.AND UP2, UPT, UR50, URZ, UPT ;  /* 0x000000ff3200728c */ /* 0x000fe2000bf45270 */
[----:B------:R-:W-:Y:S01]  /*57b0*/  ISETP.NE.U32.AND P2, PT, RZ, UR38, PT ;  /* 0x00000026ff007c0c */ /* 0x000fe2000bf45070 */
[----:B------:R-:W-:Y:S01]  /*57c0*/  UISETP.NE.U32.AND UP1, UPT, UR44, URZ, UPT ;  /* 0x000000ff2c00728c */ /* 0x000fe2000bf25070 */
[----:B------:R-:W-:Y:S01]  /*57d0*/  ISETP.NE.AND.EX P4, PT, R83, RZ, PT, P4 ;  /* 0x000000ff5300720c */ /* 0x000fe20003f85340 */
[----:B------:R-:W-:Y:S01]  /*57e0*/  UPLOP3.LUT UP0, UPT, UPT, UPT, UPT, 0x40, 0x4 ;  /* 0x000000000004789c */ /* 0x000fe20003f0e870 */
[----:B------:R-:W-:Y:S01]  /*57f0*/  ISETP.NE.AND.EX P2, PT, RZ, UR39, PT, P2 ;  /* 0x00000027ff007c0c */ /* 0x000fe2000bf45320 */
[----:B------:R-:W-:Y:S01]  /*5800*/  UISETP.NE.AND.EX UP1, UPT, UR45, URZ, UPT, UP1 ;  /* 0x000000ff2d00728c */ /* 0x000fe2000bf25310 */
[----:B------:R-:W-:Y:S04]  /*5810*/  PLOP3.LUT P1, PT, PT, PT, UP2, 0x80, 0x8 ;  /* 0x000000000008781c */ /* 0x000fe80003f2f028 */
[----:B------:R-:W-:Y:S06]  /*5820*/  @UP2 UPLOP3.LUT UP0, UPT, UPT, UPT, UP1, 0x80, 0x8 ;  /* 0x000000000008289c */ /* 0x000fec0003f0f010 */
[----:B------:R-:W-:Y:S01]  /*5830*/  PLOP3.LUT P0, PT, PT, PT, UP0, 0x80, 0x8 ;  /* 0x000000000008781c */ /* 0x000fe20003f0f008 */
[----:B------:R-:W-:Y:S01]  /*5840*/  @!UPT UIADD3 URZ, UPT, UPT, URZ, URZ, URZ ;  /* 0x000000fffffff290 */ /* 0x000fe2000fffe0ff */
[----:B------:R-:W-:Y:S11]  /*5850*/  BRA.U !UP1, `(.L_x_94) ;  /* 0x0000000109387547 */ /* 0x000ff6000b800000 */
[----:B------:R-:W-:Y:S01]  /*5860*/  UISETP.NE.U32.AND UP0, UPT, UR38, URZ, UPT ;  /* 0x000000ff2600728c */ /* 0x000fe2000bf05070 */
[----:B------:R-:W-:Y:S02]  /*5870*/  HFMA2 R0, -RZ, RZ, 0, 5.9604644775390625e-08 ;  /* 0x00000001ff007431 */ /* 0x000fe400000001ff */
[----:B------:R-:W-:Y:S01]  /*5880*/  IMAD.MOV.U32 R88, RZ, RZ, 0x1 ;  /* 0x00000001ff587424 */ /* 0x000fe200078e00ff */
[----:B------:R-:W-:Y:S06]  /*5890*/  UISETP.NE.AND.EX UP0, UPT, UR39, URZ, UPT, UP0 ;  /* 0x000000ff2700728c */ /* 0x000fec000bf05300 */
[----:B------:R-:W-:Y:S05]  /*58a0*/  PLOP3.LUT P3, PT, PT, PT, UP0, 0x80, 0x8 ;  /* 0x000000000008781c */ /* 0x000fea0003f6f008 */
[----:B------:R-:W1:Y:S01]  /*58b0*/  @UP0 LDCU.64 UR6, c[0x0][0x888] ;  /* 0x00011100ff0607ac */ /* 0x000e620008000a00 */
[----:B------:R-:W-:Y:S07]  /*58c0*/  @UP0 UIMAD UR4, UR36, UR44, URZ ;  /* 0x0000002c240402a4 */ /* 0x000fee000f8e02ff */
[----:B------:R-:W-:Y:S01]  /*58d0*/  @!P3 PRMT R88, R0, 0x7610, R88 ;  /* 0x000076100058b816 */ /* 0x000fe20000000058 */
[----:B-1----:R-:W-:Y:S03]  /*58e0*/  @UP0 UIMAD.WIDE UR6, UR4, 0x4, UR6 ;  /* 0x00000004040608a5 */ /* 0x002fe6000f8e0206 */
[----:B------:R-:W1:Y:S03]  /*58f0*/  @!UP0 LDCU UR4, c[0x0][0x880] ;  /* 0x00011000ff0487ac */ /* 0x000e660008000800 */
[----:B------:R-:W-:Y:S01]  /*5900*/  IMAD.U32 R2, RZ, RZ, UR6 ;  /* 0x00000006ff027e24 */ /* 0x000fe2000f8e00ff */
[----:B------:R-:W-:Y:S05]  /*5910*/  MOV R3, UR7 ;  /* 0x0000000700037c02 */ /* 0x000fea0008000f00 */
[----:B-----5:R2:W5:Y:S02]  /*5920*/  @P3 LDG.E R49, desc[UR46][R2.64] ;  /* 0x0000002e02313981 */ /* 0x020564000c1e1900 */
[----:B-12---:R-:W-:Y:S02]  /*5930*/  @!P3 IMAD.U32 R49, RZ, RZ, UR4 ;  /* 0x00000004ff31be24 */ /* 0x006fe4000f8e00ff */
.L_x_94:
[----:B------:R-:W-:Y:S05]  /*5940*/  @!P4 BRA `(.L_x_95) ;  /* 0x000000000020c947 */ /* 0x000fea0003800000 */
[----:B------:R-:W-:Y:S04]  /*5950*/  ISETP.NE.U32.AND P3, PT, R80, RZ, PT ;  /* 0x000000ff5000720c */ /* 0x000fe80003f65070 */
[----:B------:R-:W-:Y:S11]  /*5960*/  ISETP.NE.AND.EX P3, PT, R81, RZ, PT, P3 ;  /* 0x000000ff5100720c */ /* 0x000ff60003f65330 */
[----:B------:R-:W-:Y:S02]  /*5970*/  @!UPT UIADD3 URZ, UPT, UPT, URZ, URZ, URZ ;  /* 0x000000fffffff290 */ /* 0x000fe4000fffe0ff */
[----:B------:R-:W1:Y:S01]  /*5980*/  @P3 LDC.64 R2, c[0x0][0x8a8] ;  /* 0x00022a00ff023b82 */ /* 0x000e620000000a00 */
[----:B------:R-:W-:Y:S04]  /*5990*/  @P3 IMAD R0, R82, UR36, RZ ;  /* 0x0000002452003c24 */ /* 0x000fe8000f8e02ff */
[----:B-1----:R-:W-:Y:S05]  /*59a0*/  @P3 IMAD.WIDE R2, R0, 0x4, R2 ;  /* 0x0000000400023825 */ /* 0x002fea00078e0202 */
[----:B-----5:R1:W5:Y:S02]  /*59b0*/  @P3 LDG.E R47, desc[UR46][R2.64] ;  /* 0x0000002e022f3981 */ /* 0x020364000c1e1900 */
[----:B-1----:R-:W2:Y:S02]  /*59c0*/  @!P3 LDC R47, c[0x0][0x8a0] ;  /* 0x00022800ff2fbb82 */ /* 0x002ea40000000800 */
.L_x_95:
[----:B-----5:R-:W-:Y:S01]  /*59d0*/  FSETP.NEU.AND P3, PT, R49, RZ, PT ;  /* 0x000000ff3100720b */ /* 0x020fe20003f6d000 */
[----:B------:R-:W-:Y:S01]  /*59e0*/  BSSY B1, `(.L_x_96) ;  /* 0x0000039000017945 */ /* 0x000fe20003800000 */
[----:B------:R-:W-:Y:S01]  /*59f0*/  SEL R3, RZ, 0xffffffff, P2 ;  /* 0xffffffffff037807 */ /* 0x000fe20001000000 */
[----:B------:R-:W-:Y:S01]  /*5a00*/  IMAD.MOV.U32 R66, RZ, RZ, 0x1 ;  /* 0x00000001ff427424 */ /* 0x000fe200078e00ff */
[----:B------:R-:W-:Y:S01]  /*5a10*/  @P1 LOP3.LUT P2, RZ, R88, 0xff, RZ, 0xc0, !PT ;  /* 0x000000ff58ff1812 */ /* 0x000fe2000784c0ff */
[----:B------:R-:W-:Y:S01]  /*5a20*/  IMAD R48, R45, 0x80, R46 ;  /* 0x000000802d307824 */ /* 0x000fe200078e022e */
[----:B------:R-:W-:Y:S01]  /*5a30*/  @P1 SEL R0, RZ, 0xffffffff, P3 ;  /* 0xffffffffff001807 */ /* 0x000fe20001800000 */
[----:B------:R-:W-:Y:S01]  /*5a40*/  IMAD R106, R101, -0x10, R99 ;  /* 0xfffffff0656a7824 */ /* 0x000fe200078e0263 */
[----:B------:R-:W-:Y:S01]  /*5a50*/  LOP3.LUT R97, R97, 0x1, RZ, 0x3c, !PT ;  /* 0x0000000161617812 */ /* 0x000fe200078e3cff */
[----:B------:R-:W-:Y:S01]  /*5a60*/  IMAD.MOV.U32 R65, RZ, RZ, RZ ;  /* 0x000000ffff417224 */ /* 0x000fe200078e00ff */
[----:B------:R-:W-:Y:S02]  /*5a70*/  @P0 SEL R0, R3, R0, !P2 ;  /* 0x0000000003000207 */ /* 0x000fe40005000000 */
[----:B------:R-:W-:Y:S02]  /*5a80*/  CS2R R78, SRZ ;  /* 0x00000000004e7805 */ /* 0x000fe4000001ff00 */
[----:B------:R-:W-:Y:S02]  /*5a90*/  LEA R64, R45, UR48, 0x3 ;  /* 0x000000302d407c11 */ /* 0x000fe4000f8e18ff */
[----:B------:R-:W-:Y:S02]  /*5aa0*/  CS2R R76, SRZ ;  /* 0x00000000004c7805 */ /* 0x000fe4000001ff00 */
[----:B------:R-:W-:Y:S02]  /*5ab0*/  @P1 LOP3.LUT R0, R0, 0x1, RZ, 0xc0, !PT ;  /* 0x0000000100001812 */ /* 0x000fe400078ec0ff */
[----:B------:R-:W-:Y:S02]  /*5ac0*/  CS2R R70, SRZ ;  /* 0x0000000000467805 */ /* 0x000fe4000001ff00 */
[----:B------:R-:W-:Y:S02]  /*5ad0*/  PLOP3.LUT P2, PT, PT, PT, UP1, 0x80, 0x8 ;  /* 0x000000000008781c */ /* 0x000fe40003f4f018 */
[----:B------:R-:W-:Y:S02]  /*5ae0*/  CS2R R68, SRZ ;  /* 0x0000000000447805 */ /* 0x000fe4000001ff00 */
[----:B------:R-:W-:Y:S02]  /*5af0*/  ISETP.NE.U32.OR P5, PT, R0, 0x1, !P1 ;  /* 0x000000010000780c */ /* 0x000fe40004fa5470 */
[----:B------:R-:W-:Y:S02]  /*5b00*/  CS2R R62, SRZ ;  /* 0x00000000003e7805 */ /* 0x000fe4000001ff00 */
[----:B------:R-:W-:Y:S02]  /*5b10*/  LOP3.LUT P4, R104, R88, 0xff, RZ, 0xc0, !PT ;  /* 0x000000ff58687812 */ /* 0x000fe4000788c0ff */
[----:B------:R-:W-:Y:S02]  /*5b20*/  CS2R R60, SRZ ;  /* 0x00000000003c7805 */ /* 0x000fe4000001ff00 */
[----:B------:R-:W-:Y:S02]  /*5b30*/  SEL R2, RZ, 0xffffffff, P3 ;  /* 0xffffffffff027807 */ /* 0x000fe40001800000 */
[----:B------:R-:W-:Y:S02]  /*5b40*/  CS2R R58, SRZ ;  /* 0x00000000003a7805 */ /* 0x000fe4000001ff00 */
[----:B------:R-:W-:Y:S02]  /*5b50*/  P2R R107, PR, RZ, 0x20 ;  /* 0x00000020ff6b7803 */ /* 0x000fe40000000000 */
[----:B------:R-:W-:Y:S02]  /*5b60*/  CS2R R56, SRZ ;  /* 0x0000000000387805 */ /* 0x000fe4000001ff00 */
[----:B------:R-:W-:Y:S02]  /*5b70*/  @P2 SEL R2, R3, R2, !P4 ;  /* 0x0000000203022207 */ /* 0x000fe40006000000 */
[----:B------:R-:W-:Y:S02]  /*5b80*/  @P5 SHF.L.U32 R0, R97, 0x1f, RZ ;  /* 0x0000001f61005819 */ /* 0x000fe400000006ff */
[----:B------:R-:W-:Y:S02]  /*5b90*/  LOP3.LUT R2, R2, 0x1, RZ, 0xc0, !PT ;  /* 0x0000000102027812 */ /* 0x000fe400078ec0ff */
[----:B------:R1:W3:Y:S02]  /*5ba0*/  @P5 SYNCS.PHASECHK.TRANS64.TRYWAIT P1, [UR48+0x30], R0 ;  /* 0x00003000ff0055a7 */ /* 0x0002e40008021130 */
[----:B------:R-:W-:Y:S04]  /*5bb0*/  ISETP.NE.U32.AND P2, PT, R2, 0x1, PT ;  /* 0x000000010200780c */ /* 0x000fe80003f45070 */
[----:B------:R-:W-:Y:S02]  /*5bc0*/  P2R R67, PR, RZ, 0x4 ;  /* 0x00000004ff437803 */ /* 0x000fe40000000000 */
[----:B-1----:R-:W-:Y:S04]  /*5bd0*/  SHF.L.U32 R0, R96, 0x1f, RZ ;  /* 0x0000001f60007819 */ /* 0x002fe800000006ff */
[----:B------:R1:W4:Y:S01]  /*5be0*/  SYNCS.PHASECHK.TRANS64.TRYWAIT P0, [R64+URZ+0xa0], R0 ;  /* 0x0000a000400075a7 */ /* 0x00032200080011ff */
[----:B---3--:R-:W-:Y:S01]  /*5bf0*/  @P5 SEL R66, RZ, 0x1, !P1 ;  /* 0x00000001ff425807 */ /* 0x008fe20004800000 */
[----:B-1----:R-:W-:Y:S06]  /*5c00*/  @!P5 BRA `(.L_x_97) ;  /* 0x000000000058d947 */ /* 0x002fec0003800000 */
[----:B------:R-:W-:Y:S01]  /*5c10*/  IMAD.MOV.U32 R79, RZ, RZ, RZ ;  /* 0x000000ffff4f7224 */ /* 0x000fe200078e00ff */
[----:B------:R-:W-:Y:S01]  /*5c20*/  ISETP.NE.AND P1, PT, R66, RZ, PT ;  /* 0x000000ff4200720c */ /* 0x000fe20003f25270 */
[----:B------:R-:W-:Y:S01]  /*5c30*/  BSSY B0, `(.L_x_98) ;  /* 0x000000c000007945 */ /* 0x000fe20003800000 */
[----:B------:R-:W-:Y:S02]  /*5c40*/  CS2R R58, SRZ ;  /* 0x00000000003a7805 */ /* 0x000fe4000001ff00 */
[----:B------:R-:W-:Y:S02]  /*5c50*/  CS2R R56, SRZ ;  /* 0x0000000000387805 */ /* 0x000fe4000001ff00 */
[----:B------:R-:W-:Y:S02]  /*5c60*/  CS2R R62, SRZ ;  /* 0x00000000003e7805 */ /* 0x000fe4000001ff00 */
[----:B------:R-:W-:Y:S02]  /*5c70*/  CS2R R60, SRZ ;  /* 0x00000000003c7805 */ /* 0x000fe4000001ff00 */
[----:B------:R-:W-:Y:S02]  /*5c80*/  CS2R R70, SRZ ;  /* 0x0000000000467805 */ /* 0x000fe4000001ff00 */
[----:B------:R-:W-:Y:S02]  /*5c90*/  CS2R R68, SRZ ;  /* 0x0000000000447805 */ /* 0x000fe4000001ff00 */
[----:B------:R-:W-:Y:S01]  /*5ca0*/  CS2R R76, SRZ ;  /* 0x00000000004c7805 */ /* 0x000fe2000001ff00 */
[----:B------:R-:W-:Y:S06]  /*5cb0*/  @P1 BRA `(.L_x_99) ;  /* 0x00000000000c1947 */ /* 0x000fec0003800000 */
[----:B------:R-:W-:Y:S04]  /*5cc0*/  SHF.L.U32 R3, R97, 0x1f, RZ ;  /* 0x0000001f61037819 */ /* 0x000fe800000006ff */
[----:B------:R-:W1:Y:S02]  /*5cd0*/  SYNCS.PHASECHK.TRANS64.TRYWAIT P1, [UR48+0x30], R3 ;  /* 0x00003003ff0075a7 */ /* 0x000e640008021130 */
[----:B-1----:R-:W-:Y:S05]  /*5ce0*/  @!P1 BRA `(.L_x_100) ;  /* 0x0000003c004c9947 */ /* 0x002fea0003800000 */
.L_x_99:
[----:B------:R-:W-:Y:S05]  /*5cf0*/  BSYNC B0 ;  /* 0x0000000000007941 */ /* 0x000fea0003800000 */
.L_x_98:
[----:B------:R-:W-:Y:S01]  /*5d00*/  ISETP.NE.AND P1, PT, R67, RZ, PT ;  /* 0x000000ff4300720c */ /* 0x000fe20003f25270 */
[----:B------:R-:W-:Y:S11]  /*5d10*/  HFMA2 R65, -RZ, RZ, 0, 5.9604644775390625e-08 ;  /* 0x00000001ff417431 */ /* 0x000ff600000001ff */
[----:B------:R-:W-:Y:S01]  /*5d20*/  @!UPT UIADD3 URZ, UPT, UPT, URZ, URZ, URZ ;  /* 0x000000fffffff290 */ /* 0x000fe2000fffe0ff */
[----:B------:R3:W1:Y:S04]  /*5d30*/  @P1 LDS.128 R56, [R100] ;  /* 0x0000000064381984 */ /* 0x0006680000000c00 */
[----:B------:R3:W1:Y:S04]  /*5d40*/  @P1 LDS.128 R60, [R99+0x10] ;  /* 0x00001000633c1984 */ /* 0x0006680000000c00 */
[----:B------:R3:W1:Y:S04]  /*5d50*/  @P1 LDS.128 R68, [R98+0x20] ;  /* 0x0000200062441984 */ /* 0x0006680000000c00 */
[----:B------:R3:W1:Y:S02]  /*5d60*/  @P1 LDS.128 R76, [R106+0x30] ;  /* 0x000030006a4c1984 */ /* 0x0006640000000c00 */
.L_x_97:
[----:B------:R-:W-:Y:S05]  /*5d70*/  BSYNC B1 ;  /* 0x0000000000017941 */ /* 0x000fea0003800000 */
.L_x_96:
[----:B-1----:R-:W-:Y:S04]  /*5d80*/  SHF.R.U32.HI R2, RZ, 0x15, R48 ;  /* 0x00000015ff027819 */ /* 0x002fe80000011630 */
[----:B------:R-:W-:Y:S01]  /*5d90*/  LOP3.LUT P1, RZ, R2, 0x3, R92, 0x48, !PT ;  /* 0x0000000302ff7812 */ /* 0x000fe2000782485c */
[----:B------:R-:W-:Y:S01]  /*5da0*/  @!UPT UIADD3 URZ, UPT, UPT, URZ, URZ, URZ ;  /* 0x000000fffffff290 */ /* 0x000fe2000fffe0ff */
[----:B----4-:R-:W-:Y:S11]  /*5db0*/  @P0 BRA `(.L_x_101) ;  /* 0x0000000000080947 */ /* 0x010ff60003800000 */
[----:B------:R-:W1:Y:S02]  /*5dc0*/  SYNCS.PHASECHK.TRANS64.TRYWAIT P0, [R64+URZ+0xa0], R0 ;  /* 0x0000a000400075a7 */ /* 0x000e6400080011ff */
[----:B-1----:R-:W-:Y:S05]  /*5dd0*/  @!P0 BRA `(.L_x_102) ;  /* 0x0000003c00288947 */ /* 0x002fea0003800000 */
.L_x_101:
[----:B------:R-:W-:Y:S05]  /*5de0*/  @!P1 BRA `(.L_x_103) ;  /* 0x0000000000409947 */ /* 0x000fea0003800000 */
[----:B------:R-:W4:Y:S01]  /*5df0*/  LDCU.64 UR8, c[0x4][0x70] ;  /* 0x01000e00ff0877ac */ /* 0x000f220008000a00 */
[----:B------:R-:W-:Y:S01]  /*5e00*/  MOV R3, 0x0 ;  /* 0x0000000000037802 */ /* 0x000fe20000000f00 */
[----:B------:R-:W-:Y:S02]  /*5e10*/  HFMA2 R12, -RZ, RZ, 0, 5.9604644775390625e-08 ;  /* 0x00000001ff0c7431 */ /* 0x000fe400000001ff */
[----:B------:R-:W-:Y:S02]  /*5e20*/  IMAD.MOV.U32 R8, RZ, RZ, 0x192 ;  /* 0x00000192ff087424 */ /* 0x000fe400078e00ff */
[----:B------:R-:W-:Y:S01]  /*5e30*/  IMAD.MOV.U32 R13, RZ, RZ, RZ ;  /* 0x000000ffff0d7224 */ /* 0x000fe200078e00ff */
[----:B------:R-:W5:Y:S01]  /*5e40*/  LDCU.64 UR6, c[0x4][0x78] ;  /* 0x01000f00ff0677ac */ /* 0x000f620008000a00 */
[----:B------:R-:W1:Y:S01]  /*5e50*/  LDC.64 R2, c[0x4][R3] ;  /* 0x0100000003027b82 */ /* 0x000e620000000a00 */
[----:B------:R-:W2:Y:S01]  /*5e60*/  LDCU.64 UR4, c[0x4][0x10] ;  /* 0x01000200ff0477ac */ /* 0x000ea20008000a00 */
[----:B----4-:R-:W-:Y:S01]  /*5e70*/  MOV R5, UR9 ;  /* 0x0000000900057c02 */ /* 0x010fe20008000f00 */
[----:B------:R-:W-:Y:S01]  /*5e80*/  IMAD.U32 R4, RZ, RZ, UR8 ;  /* 0x00000008ff047e24 */ /* 0x000fe2000f8e00ff */
[----:B-----5:R-:W-:Y:S01]  /*5e90*/  MOV R7, UR7 ;  /* 0x0000000700077c02 */ /* 0x020fe20008000f00 */
[----:B------:R-:W-:Y:S01]  /*5ea0*/  IMAD.U32 R6, RZ, RZ, UR6 ;  /* 0x00000006ff067e24 */ /* 0x000fe2000f8e00ff */
[----:B--2---:R-:W-:Y:S01]  /*5eb0*/  MOV R11, UR5 ;  /* 0x00000005000b7c02 */ /* 0x004fe20008000f00 */
[----:B------:R-:W-:Y:S02]  /*5ec0*/  IMAD.U32 R10, RZ, RZ, UR4 ;  /* 0x00000004ff0a7e24 */ /* 0x000fe4000f8e00ff */
[----:B------:R-:W-:Y:S07]  /*5ed0*/  LEPC R20, `(.L_x_103) ;  /* 0x000000001014794e */ /* 0x000fee0000000000 */
[----:B-1-3--:R-:W-:Y:S05]  /*5ee0*/  CALL.ABS.NOINC R2 ;  /* 0x0000000002007343 */ /* 0x00afea0003c00000 */
.L_x_103:
[----:B------:R-:W-:Y:S05]  /*5ef0*/  WARPSYNC.ALL ;  /* 0x0000000000007948 */ /* 0x000fea0003800000 */
[----:B------:R-:W-:Y:S01]  /*5f00*/  R2UR UR4, R48 ;  /* 0x00000000300472ca */ /* 0x000fe200000e0000 */
[--C-:B------:R-:W-:Y:S01]  /*5f10*/  HADD2.F32 R50, -RZ, R56.reuse.H0_H0 ;  /* 0x20000038ff327230 */ /* 0x100fe20000004100 */
[----:B------:R-:W-:Y:S01]  /*5f20*/  ISETP.NE.AND P0, PT, R102, RZ, PT ;  /* 0x000000ff6600720c */ /* 0x000fe20003f05270 */
[----:B------:R-:W-:Y:S01]  /*5f30*/  HADD2.F32 R51, -RZ, R56.H1_H1 ;  /* 0x30000038ff337230 */ /* 0x000fe20000004100 */
[----:B------:R-:W-:Y:S01]  /*5f40*/  BSSY.RECONVERGENT B0, `(.L_x_104) ;  /* 0x0000086000007945 */ /* 0x000fe20003800200 */
[--C-:B------:R-:W-:Y:S08]  /*5f50*/  HADD2.F32 R52, -RZ, R57.reuse.H0_H0 ;  /* 0x20000039ff347230 */ /* 0x100ff00000004100 */
[----:B------:R-:W1:Y:S02]  /*5f60*/  LDTM.x32 R4, tmem[UR4] ;  /* 0x00000004000479ee */ /* 0x000e6400082c0000 */
[C---:B-12---:R-:W-:Y:S01]  /*5f70*/  FMUL R0, R47.reuse, R4 ;  /* 0x000000042f007220 */ /* 0x046fe20000400000 */
[C---:B------:R-:W-:Y:S01]  /*5f80*/  FMUL R2, R47.reuse, R5 ;  /* 0x000000052f027220 */ /* 0x040fe20000400000 */
[C---:B------:R-:W-:Y:S01]  /*5f90*/  FMUL R4, R47.reuse, R8 ;  /* 0x000000082f047220 */ /* 0x040fe20000400000 */
[----:B------:R-:W-:Y:S01]  /*5fa0*/  FMUL R3, R47, R6 ;  /* 0x000000062f037220 */ /* 0x000fe20000400000 */
[C---:B------:R-:W-:Y:S01]  /*5fb0*/  FFMA R0, R49.reuse, R50, R0 ;  /* 0x0000003231007223 */ /* 0x040fe20000000000 */
[----:B------:R-:W-:Y:S01]  /*5fc0*/  FFMA R2, R49, R51, R2 ;  /* 0x0000003331027223 */ /* 0x000fe20000000002 */
[C---:B------:R-:W-:Y:S01]  /*5fd0*/  FMUL R5, R47.reuse, R9 ;  /* 0x000000092f057220 */ /* 0x040fe20000400000 */
        /* <DEDUP_REMOVED lines=16> */
[----:B------:R-:W-:Y:S02]  /*60e0*/  HADD2.F32 R32, -RZ, R57.H1_H1 ;  /* 0x30000039ff207230 */ /* 0x000fe40000004100 */
[C---:B------:R-:W-:Y:S01]  /*60f0*/  FMUL R26, R47.reuse, R30 ;  /* 0x0000001e2f1a7220 */ /* 0x040fe20000400000 */
[----:B------:R-:W-:Y:S01]  /*6100*/  FMUL R29, R47, R33 ;  /* 0x000000212f1d7220 */ /* 0x000fe20000400000 */
[--C-:B------:R-:W-:Y:S02]  /*6110*/  HADD2.F32 R33, -RZ, R58.reuse.H0_H0 ;  /* 0x2000003aff217230 */ /* 0x100fe40000004100 */
[----:B------:R-:W-:Y:S01]  /*6120*/  FFMA R3, R49, R52, R3 ;  /* 0x0000003431037223 */ /* 0x000fe20000000003 */
[C---:B------:R-:W-:Y:S01]  /*6130*/  FMUL R7, R47.reuse, R7 ;  /* 0x000000072f077220 */ /* 0x040fe20000400000 */
[----:B------:R-:W-:Y:S01]  /*6140*/  FMUL R30, R47, R34 ;  /* 0x000000222f1e7220 */ /* 0x000fe20000400000 */
[----:B------:R-:W-:Y:S01]  /*6150*/  HADD2.F32 R34, -RZ, R58.H1_H1 ;  /* 0x3000003aff227230 */ /* 0x000fe20000004100 */
[----:B------:R-:W-:Y:S01]  /*6160*/  F2FP.F16.F32.PACK_AB R52, R2, R0 ;  /* 0x000000000234723e */ /* 0x000fe200000000ff */
[--C-:B------:R-:W-:Y:S02]  /*6170*/  HADD2.F32 R0, -RZ, R59.reuse.H0_H0 ;  /* 0x2000003bff007230 */ /* 0x100fe40000004100 */
[C---:B------:R-:W-:Y:S01]  /*6180*/  FFMA R7, R49.reuse, R32, R7 ;  /* 0x0000002031077223 */ /* 0x040fe20000000007 */
[----:B------:R-:W-:Y:S02]  /*6190*/  HADD2.F32 R2, -RZ, R59.H1_H1 ;  /* 0x3000003bff027230 */ /* 0x000fe40000004100 */
[C---:B------:R-:W-:Y:S01]  /*61a0*/  FFMA R4, R49.reuse, R33, R4 ;  /* 0x0000002131047223 */ /* 0x040fe20000000004 */
[C---:B------:R-:W-:Y:S01]  /*61b0*/  FFMA R5, R49.reuse, R34, R5 ;  /* 0x0000002231057223 */ /* 0x040fe20000000005 */
[----:B------:R-:W-:Y:S01]  /*61c0*/  FFMA R6, R49, R0, R6 ;  /* 0x0000000031067223 */ /* 0x000fe20000000006 */
[--C-:B------:R-:W-:Y:S02]  /*61d0*/  HADD2.F32 R0, -RZ, R60.reuse.H0_H0 ;  /* 0x2000003cff007230 */ /* 0x100fe40000004100 */
[----:B------:R-:W-:Y:S01]  /*61e0*/  FMUL R11, R47, R11 ;  /* 0x0000000b2f0b7220 */ /* 0x000fe20000400000 */
[----:B------:R-:W-:Y:S01]  /*61f0*/  F2FP.F16.F32.PACK_AB R53, R7, R3 ;  /* 0x000000030735723e */ /* 0x000fe200000000ff */
[--C-:B------:R-:W-:Y:S02]  /*6200*/  HADD2.F32 R3, -RZ, R61.reuse.H0_H0 ;  /* 0x2000003dff037230 */ /* 0x100fe40000004100 */
[----:B------:R-:W-:Y:S01]  /*6210*/  FMUL R15, R47, R15 ;  /* 0x0000000f2f0f7220 */ /* 0x000fe20000400000 */
[C---:B------:R-:W-:Y:S01]  /*6220*/  FFMA R11, R49.reuse, R2, R11 ;  /* 0x00000002310b7223 */ /* 0x040fe2000000000b */
[----:B------:R-:W-:Y:S02]  /*6230*/  HADD2.F32 R2, -RZ, R60.H1_H1 ;  /* 0x3000003cff027230 */ /* 0x000fe40000004100 */
[----:B------:R-:W-:Y:S01]  /*6240*/  FFMA R8, R49, R0, R8 ;  /* 0x0000000031087223 */ /* 0x000fe20000000008 */
[----:B------:R-:W-:Y:S02]  /*6250*/  HADD2.F32 R0, -RZ, R61.H1_H1 ;  /* 0x3000003dff007230 */ /* 0x000fe40000004100 */
[C---:B------:R-:W-:Y:S01]  /*6260*/  FMUL R19, R47.reuse, R19 ;  /* 0x000000132f137220 */ /* 0x040fe20000400000 */
[----:B------:R-:W-:Y:S01]  /*6270*/  FMUL R23, R47, R23 ;  /* 0x000000172f177220 */ /* 0x000fe20000400000 */
[C---:B------:R-:W-:Y:S01]  /*6280*/  FFMA R9, R49.reuse, R2, R9 ;  /* 0x0000000231097223 */ /* 0x040fe20000000009 */
[C---:B------:R-:W-:Y:S01]  /*6290*/  FFMA R10, R49.reuse, R3, R10 ;  /* 0x00000003310a7223 */ /* 0x040fe2000000000a */
[----:B------:R-:W-:Y:S01]  /*62a0*/  FFMA R15, R49, R0, R15 ;  /* 0x00000000310f7223 */ /* 0x000fe2000000000f */
[--C-:B------:R-:W-:Y:S02]  /*62b0*/  HADD2.F32 R2, -RZ, R62.reuse.H0_H0 ;  /* 0x2000003eff027230 */ /* 0x100fe40000004100 */
[----:B------:R-:W-:Y:S01]  /*62c0*/  FMUL R27, R47, R27 ;  /* 0x0000001b2f1b7220 */ /* 0x000fe20000400000 */
[----:B------:R-:W-:Y:S01]  /*62d0*/  HADD2.F32 R0, -RZ, R62.H1_H1 ;  /* 0x3000003eff007230 */ /* 0x000fe20000004100 */
[----:B------:R-:W-:Y:S01]  /*62e0*/  F2FP.F16.F32.PACK_AB R54, R5, R4 ;  /* 0x000000040536723e */ /* 0x000fe200000000ff */
[--C-:B------:R-:W-:Y:S02]  /*62f0*/  HADD2.F32 R3, -RZ, R63.reuse.H0_H0 ;  /* 0x2000003fff037230 */ /* 0x100fe40000004100 */
[C---:B------:R-:W-:Y:S01]  /*6300*/  FFMA R12, R49.reuse, R2, R12 ;  /* 0x00000002310c7223 */ /* 0x040fe2000000000c */
[--C-:B------:R-:W-:Y:S02]  /*6310*/  HADD2.F32 R2, -RZ, R68.reuse.H0_H0 ;  /* 0x20000044ff027230 */ /* 0x100fe40000004100 */
[C---:B------:R-:W-:Y:S01]  /*6320*/  FFMA R13, R49.reuse, R0, R13 ;  /* 0x00000000310d7223 */ /* 0x040fe2000000000d */
[----:B------:R-:W-:Y:S02]  /*6330*/  HADD2.F32 R0, -RZ, R63.H1_H1 ;  /* 0x3000003fff007230 */ /* 0x000fe40000004100 */
[----:B------:R-:W-:Y:S01]  /*6340*/  FFMA R14, R49, R3, R14 ;  /* 0x00000003310e7223 */ /* 0x000fe2000000000e */
[----:B------:R-:W-:Y:S01]  /*6350*/  HADD2.F32 R3, -RZ, R68.H1_H1 ;  /* 0x30000044ff037230 */ /* 0x000fe20000004100 */
[----:B------:R-:W-:Y:S01]  /*6360*/  F2FP.F16.F32.PACK_AB R55, R11, R6 ;  /* 0x000000060b37723e */ /* 0x000fe200000000ff */
[----:B------:R-:W-:Y:S01]  /*6370*/  FMUL R31, R47, R31 ;  /* 0x0000001f2f1f7220 */ /* 0x000fe20000400000 */
[C---:B------:R-:W-:Y:S01]  /*6380*/  FFMA R19, R49.reuse, R0, R19 ;  /* 0x0000000031137223 */ /* 0x040fe20000000013 */
[--C-:B------:R-:W-:Y:S02]  /*6390*/  HADD2.F32 R0, -RZ, R69.reuse.H0_H0 ;  /* 0x20000045ff007230 */ /* 0x100fe40000004100 */
[C---:B------:R-:W-:Y:S01]  /*63a0*/  FFMA R16, R49.reuse, R2, R16 ;  /* 0x0000000231107223 */ /* 0x040fe20000000010 */
[----:B------:R1:W-:Y:S01]  /*63b0*/  STS.128 [R100], R52 ;  /* 0x0000003464007388 */ /* 0x0003e20000000c00 */
[C---:B------:R-:W-:Y:S01]  /*63c0*/  FFMA R17, R49.reuse, R3, R17 ;  /* 0x0000000331117223 */ /* 0x040fe20000000011 */
[----:B------:R-:W-:Y:S02]  /*63d0*/  HADD2.F32 R2, -RZ, R69.H1_H1 ;  /* 0x30000045ff027230 */ /* 0x000fe40000004100 */
[----:B------:R-:W-:Y:S01]  /*63e0*/  FFMA R18, R49, R0, R18 ;  /* 0x0000000031127223 */ /* 0x000fe20000000012 */
[--C-:B------:R-:W-:Y:S01]  /*63f0*/  HADD2.F32 R0, -RZ, R70.reuse.H0_H0 ;  /* 0x20000046ff007230 */ /* 0x100fe20000004100 */
[----:B------:R-:W-:Y:S01]  /*6400*/  F2FP.F16.F32.PACK_AB R8, R9, R8 ;  /* 0x000000080908723e */ /* 0x000fe200000000ff */
[--C-:B------:R-:W-:Y:S02]  /*6410*/  HADD2.F32 R3, -RZ, R71.reuse.H0_H0 ;  /* 0x20000047ff037230 */ /* 0x100fe40000004100 */
[C---:B------:R-:W-:Y:S01]  /*6420*/  FFMA R23, R49.reuse, R2, R23 ;  /* 0x0000000231177223 */ /* 0x040fe20000000017 */
[----:B------:R-:W-:Y:S02]  /*6430*/  HADD2.F32 R2, -RZ, R70.H1_H1 ;  /* 0x30000046ff027230 */ /* 0x000fe40000004100 */
[----:B------:R-:W-:Y:S01]  /*6440*/  FFMA R20, R49, R0, R20 ;  /* 0x0000000031147223 */ /* 0x000fe20000000014 */
[----:B------:R-:W-:Y:S01]  /*6450*/  HADD2.F32 R0, -RZ, R71.H1_H1 ;  /* 0x30000047ff007230 */ /* 0x000fe20000004100 */
[----:B------:R-:W-:Y:S01]  /*6460*/  F2FP.F16.F32.PACK_AB R9, R15, R10 ;  /* 0x0000000a0f09723e */ /* 0x000fe200000000ff */
[----:B------:R-:W-:Y:S02]  /*6470*/  HADD2.F32 R4, -RZ, R79.H0_H0 ;  /* 0x2000004fff047230 */ /* 0x000fe40000004100 */
[C---:B------:R-:W-:Y:S01]  /*6480*/  FFMA R21, R49.reuse, R2, R21 ;  /* 0x0000000231157223 */ /* 0x040fe20000000015 */
[C---:B------:R-:W-:Y:S01]  /*6490*/  FFMA R22, R49.reuse, R3, R22 ;  /* 0x0000000331167223 */ /* 0x040fe20000000016 */
[----:B------:R-:W-:Y:S01]  /*64a0*/  FFMA R27, R49, R0, R27 ;  /* 0x00000000311b7223 */ /* 0x000fe2000000001b */
[--C-:B------:R-:W-:Y:S01]  /*64b0*/  HADD2.F32 R2, -RZ, R76.reuse.H0_H0 ;  /* 0x2000004cff027230 */ /* 0x100fe20000004100 */
[----:B------:R-:W-:Y:S01]  /*64c0*/  F2FP.F16.F32.PACK_AB R10, R13, R12 ;  /* 0x0000000c0d0a723e */ /* 0x000fe200000000ff */
[----:B------:R-:W-:Y:S01]  /*64d0*/  HADD2.F32 R0, -RZ, R76.H1_H1 ;  /* 0x3000004cff007230 */ /* 0x000fe20000004100 */
[----:B------:R-:W-:Y:S01]  /*64e0*/  F2FP.F16.F32.PACK_AB R11, R19, R14 ;  /* 0x0000000e130b723e */ /* 0x000fe200000000ff */
[--C-:B------:R-:W-:Y:S02]  /*64f0*/  HADD2.F32 R3, -RZ, R77.reuse.H0_H0 ;  /* 0x2000004dff037230 */ /* 0x100fe40000004100 */
[C---:B------:R-:W-:Y:S01]  /*6500*/  FFMA R24, R49.reuse, R2, R24 ;  /* 0x0000000231187223 */ /* 0x040fe20000000018 */
[--C-:B------:R-:W-:Y:S02]  /*6510*/  HADD2.F32 R2, -RZ, R78.reuse.H0_H0 ;  /* 0x2000004eff027230 */ /* 0x100fe40000004100 */
[C---:B------:R-:W-:Y:S01]  /*6520*/  FFMA R25, R49.reuse, R0, R25 ;  /* 0x0000000031197223 */ /* 0x040fe20000000019 */
[----:B------:R1:W-:Y:S01]  /*6530*/  STS.128 [R99+0x10], R8 ;  /* 0x0000100863007388 */ /* 0x0003e20000000c00 */
[----:B------:R-:W-:Y:S02]  /*6540*/  HADD2.F32 R0, -RZ, R77.H1_H1 ;  /* 0x3000004dff007230 */ /* 0x000fe40000004100 */
[----:B------:R-:W-:Y:S01]  /*6550*/  FFMA R26, R49, R3, R26 ;  /* 0x00000003311a7223 */ /* 0x000fe2000000001a */
[----:B------:R-:W-:Y:S01]  /*6560*/  HADD2.F32 R3, -RZ, R78.H1_H1 ;  /* 0x3000004eff037230 */ /* 0x000fe20000004100 */
[----:B------:R-:W-:Y:S01]  /*6570*/  F2FP.F16.F32.PACK_AB R16, R17, R16 ;  /* 0x000000101110723e */ /* 0x000fe200000000ff */
[----:B------:R-:W-:Y:S01]  /*6580*/  HADD2.F32 R5, -RZ, R79.H1_H1 ;  /* 0x3000004fff057230 */ /* 0x000fe20000004100 */
[----:B------:R-:W-:Y:S01]  /*6590*/  F2FP.F16.F32.PACK_AB R17, R23, R18 ;  /* 0x000000121711723e */ /* 0x000fe200000000ff */
[----:B------:R-:W-:Y:S01]  /*65a0*/  FFMA R31, R49, R0, R31 ;  /* 0x00000000311f7223 */ /* 0x000fe2000000001f */
[----:B------:R-:W-:Y:S01]  /*65b0*/  FMUL R35, R47, R35 ;  /* 0x000000232f237220 */ /* 0x000fe20000400000 */
[----:B------:R-:W-:Y:S01]  /*65c0*/  F2FP.F16.F32.PACK_AB R18, R21, R20 ;  /* 0x000000141512723e */ /* 0x000fe200000000ff */
[----:B------:R-:W-:Y:S01]  /*65d0*/  FFMA R28, R49, R2, R28 ;  /* 0x00000002311c7223 */ /* 0x000fe2000000001c */
[----:B------:R-:W-:Y:S01]  /*65e0*/  F2FP.F16.F32.PACK_AB R19, R27, R22 ;  /* 0x000000161b13723e */ /* 0x000fe200000000ff */
[C---:B------:R-:W-:Y:S01]  /*65f0*/  FFMA R29, R49.reuse, R3, R29 ;  /* 0x00000003311d7223 */ /* 0x040fe2000000001d */
[C---:B------:R-:W-:Y:S01]  /*6600*/  FFMA R30, R49.reuse, R4, R30 ;  /* 0x00000004311e7223 */ /* 0x040fe2000000001e */
[----:B------:R-:W-:Y:S01]  /*6610*/  FFMA R35, R49, R5, R35 ;  /* 0x0000000531237223 */ /* 0x000fe20000000023 */
[----:B------:R-:W-:Y:S01]  /*6620*/  F2FP.F16.F32.PACK_AB R24, R25, R24 ;  /* 0x000000181918723e */ /* 0x000fe200000000ff */
[----:B------:R1:W-:Y:S01]  /*6630*/  STS.128 [R98+0x20], R16 ;  /* 0x0000201062007388 */ /* 0x0003e20000000c00 */
[----:B------:R-:W-:Y:S02]  /*6640*/  F2FP.F16.F32.PACK_AB R25, R31, R26 ;  /* 0x0000001a1f19723e */ /* 0x000fe400000000ff */
[----:B------:R-:W-:Y:S02]  /*6650*/  F2FP.F16.F32.PACK_AB R26, R29, R28 ;  /* 0x0000001c1d1a723e */ /* 0x000fe400000000ff */
[----:B------:R-:W-:Y:S05]  /*6660*/  F2FP.F16.F32.PACK_AB R27, R35, R30 ;  /* 0x0000001e231b723e */ /* 0x000fea00000000ff */
[----:B------:R1:W-:Y:S01]  /*6670*/  STS.128 [R106+0x30], R24 ;  /* 0x000030186a007388 */ /* 0x0003e20000000c00 */
[----:B------:R-:W-:Y:S01]  /*6680*/  @!PT LDS RZ, [RZ] ;  /* 0x00000000fffff984 */ /* 0x000fe20000000800 */
[----:B------:R-:W-:Y:S01]  /*6690*/  @!PT LDS RZ, [RZ] ;  /* 0x00000000fffff984 */ /* 0x000fe20000000800 */
[----:B------:R-:W-:Y:S01]  /*66a0*/  @!PT LDS RZ, [RZ] ;  /* 0x00000000fffff984 */ /* 0x000fe20000000800 */
[----:B------:R-:W-:Y:S01]  /*66b0*/  @!PT LDS RZ, [RZ] ;  /* 0x00000000fffff984 */ /* 0x000fe20000000800 */
[----:B------:R2:W-:Y:S07]  /*66c0*/  MEMBAR.ALL.CTA ;  /* 0x0000000000007992 */ /* 0x0005ee0000008000 */
[----:B--2---:R-:W2:Y:S02]  /*66d0*/  FENCE.VIEW.ASYNC.S ;  /* 0x00000000000073c6 */ /* 0x004ea40000000000 */
[----:B--2---:R-:W-:Y:S06]  /*66e0*/  BAR.SYNC.DEFER_BLOCKING 0x1, 0x80 ;  /* 0x0042000000007b1d */ /* 0x004fec0000010000 */
[----:B------:R-:W-:Y:S05]  /*66f0*/  @P0 BRA `(.L_x_105) ;  /* 0x0000000000280947 */ /* 0x000fea0003800000 */
[----:B------:R-:W-:Y:S02]  /*6700*/  UIADD3 UR4, UPT, UPT, UR48, 0x200, URZ ;  /* 0x0000020030047890 */ /* 0x000fe4000fffe0ff */
[----:B------:R-:W-:Y:S01]  /*6710*/  UIADD3 UR6, UP0, UPT, UR52, 0x680, URZ ;  /* 0x0000068034067890 */ /* 0x000fe2000ff1e0ff */
[----:B------:R-:W-:Y:S03]  /*6720*/  UMOV UR43, UR36 ;  /* 0x00000024002b7c82 */ /* 0x000fe60008000000 */
[----:B------:R-:W-:Y:S01]  /*6730*/  MOV R93, UR4 ;  /* 0x00000004005d7c02 */ /* 0x000fe20008000f00 */
[----:B------:R-:W-:Y:S03]  /*6740*/  UIADD3.X UR7, UPT, UPT, URZ, UR53, URZ, UP0, !UPT ;  /* 0x00000035ff077290 */ /* 0x000fe600087fe4ff */
[----:B------:R-:W-:Y:S11]  /*6750*/  R2UR UR40, R93 ;  /* 0x000000005d2872ca */ /* 0x000ff600000e0000 */
[----:B------:R-:W-:Y:S02]  /*6760*/  @!UPT UIADD3 URZ, UPT, UPT, URZ, URZ, URZ ;  /* 0x000000fffffff290 */ /* 0x000fe4000fffe0ff */
[----:B------:R2:W-:Y:S01]  /*6770*/  UTMASTG.3D [UR40], [UR6] ;  /* 0x00000028060073b5 */ /* 0x0005e20008010000 */
[----:B------:R0:W-:Y:S01]  /*6780*/  UTMACMDFLUSH ;  /* 0x00000000000079b7 */ /* 0x0001e20000000000 */
[----:B--2---:R-:W-:Y:S04]  /*6790*/  DEPBAR.LE SB0, 0x1 ;  /* 0x000080400000791a */ /* 0x004fe80000000000 */
.L_x_105:
[----:B------:R-:W-:Y:S05]  /*67a0*/  BSYNC.RECONVERGENT B0 ;  /* 0x0000000000007941 */ /* 0x000fea0003800200 */
.L_x_104:
[----:B------:R-:W-:Y:S01]  /*67b0*/  BAR.SYNC.DEFER_BLOCKING 0x1, 0x80 ;  /* 0x0042000000007b1d */ /* 0x000fe20000010000 */
[----:B------:R-:W-:Y:S01]  /*67c0*/  ISETP.NE.AND P1, PT, R107, RZ, PT ;  /* 0x000000ff6b00720c */ /* 0x000fe20003f25270 */
[----:B------:R-:W-:Y:S01]  /*67d0*/  UISETP.NE.AND UP0, UPT, UR49, URZ, UPT ;  /* 0x000000ff3100728c */ /* 0x000fe2000bf05270 */
[----:B------:R-:W-:Y:S11]  /*67e0*/  LEA R2, R65, UR48, 0x3 ;  /* 0x0000003041027c11 */ /* 0x000ff6000f8e18ff */
[----:B------:R-:W-:Y:S01]  /*67f0*/  @P1 SHF.L.U32 R3, R97, 0x1f, RZ ;  /* 0x0000001f61031819 */ /* 0x000fe200000006ff */
[----:B------:R-:W-:Y:S06]  /*6800*/  BRA.U !UP0, `(.L_x_106) ;  /* 0x0000000108247547 */ /* 0x000fec000b800000 */
[----:B------:R-:W-:Y:S01]  /*6810*/  IMAD.U32 R4, RZ, RZ, UR51 ;  /* 0x00000033ff047e24 */ /* 0x000fe2000f8e00ff */
[----:B------:R-:W-:Y:S01]  /*6820*/  MOV R0, UR37 ;  /* 0x0000002500007c02 */ /* 0x000fe20008000f00 */
[----:B------:R-:W-:Y:S03]  /*6830*/  UIADD3 UR51, UPT, UPT, UR51, 0x1, URZ ;  /* 0x0000000133337890 */ /* 0x000fe6000fffe0ff */
[----:B------:R-:W-:Y:S01]  /*6840*/  @P1 LEA R4, R4, UR48, 0x3 ;  /* 0x0000003004041c11 */ /* 0x000fe2000f8e18ff */
[----:B------:R-:W-:Y:S04]  /*6850*/  UISETP.NE.AND UP0, UPT, UR51, 0x4, UPT ;  /* 0x000000043300788c */ /* 0x000fe8000bf05270 */
[----:B------:R-:W-:Y:S01]  /*6860*/  @P1 VIADD R4, R4, 0x50 ;  /* 0x0000005004041836 */ /* 0x000fe20000000000 */
[----:B------:R-:W-:Y:S04]  /*6870*/  USEL UR51, UR51, URZ, UP0 ;  /* 0x000000ff33337287 */ /* 0x000fe80008000000 */
[----:B------:R-:W-:Y:S04]  /*6880*/  @P1 PRMT R0, R0, 0x654, R4 ;  /* 0x0000065400001816 */ /* 0x000fe80000000004 */
[----:B------:R2:W-:Y:S04]  /*6890*/  @P1 SYNCS.ARRIVE.TRANS64.RED.A1T0 RZ, [R0+URZ], RZ ;  /* 0x000000ff00ff19a7 */ /* 0x0005e800081004ff */
.L_x_106:
[----:B------:R-:W4:Y:S01]  /*68a0*/  @P1 SYNCS.PHASECHK.TRANS64.TRYWAIT P0, [R2+URZ+0x30], R3 ;  /* 0x00003003020015a7 */ /* 0x000f2200080011ff */
[----:B------:R-:W-:Y:S01]  /*68b0*/  BSSY B1, `(.L_x_107) ;  /* 0x0000016000017945 */ /* 0x000fe20003800000 */
[----:B----4-:R-:W-:Y:S03]  /*68c0*/  @P1 SEL R66, RZ, 0x1, !P0 ;  /* 0x00000001ff421807 */ /* 0x010fe60004000000 */
[----:B------:R-:W-:Y:S05]  /*68d0*/  @!P1 BRA `(.L_x_108) ;  /* 0x00000000004c9947 */ /* 0x000fea0003800000 */
[----:B------:R-:W-:Y:S01]  /*68e0*/  ISETP.NE.AND P0, PT, R66, RZ, PT ;  /* 0x000000ff4200720c */ /* 0x000fe20003f05270 */
[----:B------:R-:W-:Y:S01]  /*68f0*/  BSSY B0, `(.L_x_109) ;  /* 0x000000b000007945 */ /* 0x000fe20003800000 */
[----:B------:R-:W-:Y:S11]  /*6900*/  ISETP.NE.AND P1, PT, R67, RZ, PT ;  /* 0x000000ff4300720c */ /* 0x000ff60003f25270 */
[----:B------:R-:W-:Y:S02]  /*6910*/  @!UPT UIADD3 URZ, UPT, UPT, URZ, URZ, URZ ;  /* 0x000000fffffff290 */ /* 0x000fe4000fffe0ff */
[C---:B------:R-:W-:Y:S01]  /*6920*/  @P1 IMAD R6, R65.reuse, 0x2000, R100 ;  /* 0x0000200041061824 */ /* 0x040fe200078e0264 */
[C---:B------:R-:W-:Y:S01]  /*6930*/  @P1 LEA R4, R65.reuse, R98, 0xd ;  /* 0x0000006241041211 */ /* 0x040fe200078e68ff */
[C---:B------:R-:W-:Y:S02]  /*6940*/  @P1 IMAD R5, R65.reuse, 0x2000, R99 ;  /* 0x0000200041051824 */ /* 0x040fe400078e0263 */
[----:B------:R-:W-:Y:S01]  /*6950*/  @P1 IMAD R3, R65, 0x2000, R106 ;  /* 0x0000200041031824 */ /* 0x000fe200078e026a */
[----:B------:R-:W-:Y:S06]  /*6960*/  @P0 BRA `(.L_x_110) ;  /* 0x00000000000c0947 */ /* 0x000fec0003800000 */
[----:B--2---:R-:W-:Y:S04]  /*6970*/  SHF.L.U32 R0, R97, 0x1f, RZ ;  /* 0x0000001f61007819 */ /* 0x004fe800000006ff */
[----:B------:R-:W2:Y:S02]  /*6980*/  SYNCS.PHASECHK.TRANS64.TRYWAIT P0, [R2+URZ+0x30], R0 ;  /* 0x00003000020075a7 */ /* 0x000ea400080011ff */
[----:B--2---:R-:W-:Y:S05]  /*6990*/  @!P0 BRA `(.L_x_111) ;  /* 0x00000030004c8947 */ /* 0x004fea0003800000 */
.L_x_110:
[----:B------:R-:W-:Y:S05]  /*69a0*/  BSYNC B0 ;  /* 0x0000000000007941 */ /* 0x000fea0003800000 */
.L_x_109:
[----:B------:R-:W-:Y:S02]  /*69b0*/  ISETP.NE.AND P0, PT, R67, RZ, PT ;  /* 0x000000ff4300720c */ /* 0x000fe40003f05270 */
[----:B------:R-:W-:Y:S11]  /*69c0*/  IADD3 R65, PT, PT, R65, 0x1, RZ ;  /* 0x0000000141417810 */ /* 0x000ff60007ffe0ff */
[----:B------:R4:W1:Y:S04]  /*69d0*/  @P0 LDS.128 R56, [R6] ;  /* 0x0000000006380984 */ /* 0x0008680000000c00 */
[----:B------:R4:W1:Y:S04]  /*69e0*/  @P0 LDS.128 R60, [R5+0x10] ;  /* 0x00001000053c0984 */ /* 0x0008680000000c00 */
[----:B------:R4:W1:Y:S04]  /*69f0*/  @P0 LDS.128 R68, [R4+0x20] ;  /* 0x0000200004440984 */ /* 0x0008680000000c00 */
[----:B------:R4:W1:Y:S02]  /*6a00*/  @P0 LDS.128 R76, [R3+0x30] ;  /* 0x00003000034c0984 */ /* 0x0008640000000c00 */
.L_x_108:
[----:B------:R-:W-:Y:S05]  /*6a10*/  BSYNC B1 ;  /* 0x0000000000017941 */ /* 0x000fea0003800000 */
.L_x_107:
[----:B--2---:R-:W-:Y:S05]  /*6a20*/  VIADD R0, R48, 0x20 ;  /* 0x0000002030007836 */ /* 0x004fea0000000000 */
[----:B------:R-:W-:Y:S04]  /*6a30*/  SHF.R.U32.HI R0, RZ, 0x15, R0 ;  /* 0x00000015ff007819 */ /* 0x000fe80000011600 */
[----:B------:R-:W-:Y:S11]  /*6a40*/  LOP3.LUT P0, RZ, R0, 0x3, R92, 0x48, !PT ;  /* 0x0000000300ff7812 */ /* 0x000ff6000780485c */
[----:B------:R-:W-:Y:S02]  /*6a50*/  @!UPT UIADD3 URZ, UPT, UPT, URZ, URZ, URZ ;  /* 0x000000fffffff290 */ /* 0x000fe4000fffe0ff */
[----:B------:R-:W-:Y:S05]  /*6a60*/  @!P0 BRA `(.L_x_112) ;  /* 0x0000000000408947 */ /* 0x000fea0003800000 */
[----:B------:R-:W2:Y:S01]  /*6a70*/  LDCU.64 UR8, c[0x4][0x70] ;  /* 0x01000e00ff0877ac */ /* 0x000ea20008000a00 */
[----:B----4-:R-:W-:Y:S01]  /*6a80*/  MOV R3, 0x0 ;  /* 0x0000000000037802 */ /* 0x010fe20000000f00 */
[----:B------:R-:W-:Y:S02]  /*6a90*/  HFMA2 R12, -RZ, RZ, 0, 5.9604644775390625e-08 ;  /* 0x00000001ff0c7431 */ /* 0x000fe400000001ff */
[----:B-1----:R-:W-:Y:S02]  /*6aa0*/  IMAD.MOV.U32 R8, RZ, RZ, 0x192 ;  /* 0x00000192ff087424 */ /* 0x002fe400078e00ff */
[----:B------:R-:W-:Y:S01]  /*6ab0*/  IMAD.MOV.U32 R13, RZ, RZ, RZ ;  /* 0x000000ffff0d7224 */ /* 0x000fe200078e00ff */
[----:B------:R-:W1:Y:S01]  /*6ac0*/  LDCU.64 UR6, c[0x4][0x78] ;  /* 0x01000f00ff0677ac */ /* 0x000e620008000a00 */
[----:B------:R-:W4:Y:S01]  /*6ad0*/  LDC.64 R2, c[0x4][R3] ;  /* 0x0100000003027b82 */ /* 0x000f220000000a00 */
[----:B------:R-:W5:Y:S01]  /*6ae0*/  LDCU.64 UR4, c[0x4][0x10] ;  /* 0x01000200ff0477ac */ /* 0x000f620008000a00 */
[----:B--2---:R-:W-:Y:S01]  /*6af0*/  MOV R5, UR9 ;  /* 0x0000000900057c02 */ /* 0x004fe20008000f00 */
[----:B------:R-:W-:Y:S01]  /*6b00*/  IMAD.U32 R4, RZ, RZ, UR8 ;  /* 0x00000008ff047e24 */ /* 0x000fe2000f8e00ff */
[----:B-1----:R-:W-:Y:S01]  /*6b10*/  MOV R7, UR7 ;  /* 0x0000000700077c02 */ /* 0x002fe20008000f00 */
[----:B------:R-:W-:Y:S01]  /*6b20*/  IMAD.U32 R6, RZ, RZ, UR6 ;  /* 0x00000006ff067e24 */ /* 0x000fe2000f8e00ff */
[----:B-----5:R-:W-:Y:S01]  /*6b30*/  MOV R11, UR5 ;  /* 0x00000005000b7c02 */ /* 0x020fe20008000f00 */
[----:B------:R-:W-:Y:S02]  /*6b40*/  IMAD.U32 R10, RZ, RZ, UR4 ;  /* 0x00000004ff0a7e24 */ /* 0x000fe4000f8e00ff */
[----:B------:R-:W-:Y:S07]  /*6b50*/  LEPC R20, `(.L_x_112) ;  /* 0x000000001014794e */ /* 0x000fee0000000000 */
[----:B---34-:R-:W-:Y:S05]  /*6b60*/  CALL.ABS.NOINC R2 ;  /* 0x0000000002007343 */ /* 0x018fea0003c00000 */
.L_x_112:
[----:B------:R-:W-:Y:S05]  /*6b70*/  WARPSYNC.ALL ;  /* 0x0000000000007948 */ /* 0x000fea0003800000 */
[----:B------:R-:W-:Y:S01]  /*6b80*/  R2UR UR4, R48 ;  /* 0x00000000300472ca */ /* 0x000fe200000e0000 */
[--C-:B-1--4-:R-:W-:Y:S01]  /*6b90*/  HADD2.F32 R3, -RZ, R56.reuse.H0_H0 ;  /* 0x20000038ff037230 */ /* 0x112fe20000004100 */
[----:B------:R-:W-:Y:S01]  /*6ba0*/  ISETP.NE.AND P6, PT, R107, RZ, PT ;  /* 0x000000ff6b00720c */ /* 0x000fe20003fc5270 */
[--C-:B------:R-:W-:Y:S01]  /*6bb0*/  HADD2.F32 R51, -RZ, R57.reuse.H1_H1 ;  /* 0x30000039ff337230 */ /* 0x100fe20000004100 */
[----:B------:R-:W-:Y:S01]  /*6bc0*/  MOV R50, UR51 ;  /* 0x0000003300327c02 */ /* 0x000fe20008000f00 */
[----:B------:R-:W-:Y:S01]  /*6bd0*/  BSSY.RECONVERGENT B0, `(.L_x_113) ;  /* 0x000008c000007945 */ /* 0x000fe20003800200 */
[----:B------:R-:W-:Y:S02]  /*6be0*/  MOV R72, UR37 ;  /* 0x0000002500487c02 */ /* 0x000fe40008000f00 */
[----:B------:R-:W-:Y:S05]  /*6bf0*/  ISETP.NE.AND P0, PT, R102, RZ, PT ;  /* 0x000000ff6600720c */ /* 0x000fea0003f05270 */
[----:B------:R-:W1:Y:S02]  /*6c00*/  LDTM.x32 R4, tmem[UR4+0x20] ;  /* 0x00002004000479ee */ /* 0x000e6400082c0000 */
[----:B------:R-:W-:Y:S04]  /*6c10*/  @P6 LEA R50, R50, UR48, 0x3 ;  /* 0x0000003032326c11 */ /* 0x000fe8000f8e18ff */
[----:B------:R-:W-:Y:S04]  /*6c20*/  @P6 IADD3 R50, PT, PT, R50, 0x50, RZ ;  /* 0x0000005032326810 */ /* 0x000fe80007ffe0ff */
[----:B------:R-:W-:Y:S01]  /*6c30*/  @P6 PRMT R72, R72, 0x654, R50 ;  /* 0x0000065448486816 */ /* 0x000fe20000000032 */
[----:B------:R-:W-:Y:S02]  /*6c40*/  HADD2.F32 R50, -RZ, R57.H0_H0 ;  /* 0x20000039ff327230 */ /* 0x000fe40000004100 */
[C---:B-1----:R-:W-:Y:S01]  /*6c50*/  FMUL R0, R47.reuse, R4 ;  /* 0x000000042f007220 */ /* 0x042fe20000400000 */
[----:B------:R-:W-:Y:S02]  /*6c60*/  HADD2.F32 R4, -RZ, R56.H1_H1 ;  /* 0x30000038ff047230 */ /* 0x000fe40000004100 */
[C---:B------:R-:W-:Y:S01]  /*6c70*/  FMUL R2, R47.reuse, R5 ;  /* 0x000000052f027220 */ /* 0x040fe20000400000 */
[----:B------:R-:W-:Y:S01]  /*6c80*/  FMUL R7, R47, R7 ;  /* 0x000000072f077220 */ /* 0x000fe20000400000 */
[----:B------:R-:W-:Y:S01]  /*6c90*/  FFMA R0, R49, R3, R0 ;  /* 0x0000000331007223 */ /* 0x000fe20000000000 */
[----:B------:R-:W-:Y:S01]  /*6ca0*/  FMUL R3, R47, R6 ;  /* 0x000000062f037220 */ /* 0x000fe20000400000 */
[----:B------:R-:W-:Y:S01]  /*6cb0*/  FFMA R2, R49, R4, R2 ;  /* 0x0000000431027223 */ /* 0x000fe20000000002 */
[C---:B------:R-:W-:Y:S01]  /*6cc0*/  FMUL R4, R47.reuse, R8 ;  /* 0x000000082f047220 */ /* 0x040fe20000400000 */
[----:B------:R-:W-:Y:S01]  /*6cd0*/  FMUL R8, R47, R12 ;  /* 0x0000000c2f087220 */ /* 0x000fe20000400000 */
[----:B------:R-:W-:Y:S01]  /*6ce0*/  FFMA R3, R49, R50, R3 ;  /* 0x0000003231037223 */ /* 0x000fe20000000003 */
[C---:B------:R-:W-:Y:S01]  /*6cf0*/  FMUL R12, R47.reuse, R16 ;  /* 0x000000102f0c7220 */ /* 0x040fe20000400000 */
[C---:B------:R-:W-:Y:S01]  /*6d00*/  FMUL R16, R47.reuse, R20 ;  /* 0x000000142f107220 */ /* 0x040fe20000400000 */
[C---:B------:R-:W-:Y:S01]  /*6d10*/  FMUL R20, R47.reuse, R24 ;  /* 0x000000182f147220 */ /* 0x040fe20000400000 */
[C---:B------:R-:W-:Y:S01]  /*6d20*/  FMUL R24, R47.reuse, R28 ;  /* 0x0000001c2f187220 */ /* 0x040fe20000400000 */
[C---:B------:R-:W-:Y:S01]  /*6d30*/  FMUL R28, R47.reuse, R32 ;  /* 0x000000202f1c7220 */ /* 0x040fe20000400000 */
[--C-:B------:R-:W-:Y:S01]  /*6d40*/  HADD2.F32 R32, -RZ, R58.reuse.H0_H0 ;  /* 0x2000003aff207230 */ /* 0x100fe20000004100 */
[----:B------:R-:W-:Y:S01]  /*6d50*/  F2FP.F16.F32.PACK_AB R52, R2, R0 ;  /* 0x000000000234723e */ /* 0x000fe200000000ff */
[----:B------:R-:W-:Y:S02]  /*6d60*/  HADD2.F32 R0, -RZ, R58.H1_H1 ;  /* 0x3000003aff007230 */ /* 0x000fe40000004100 */
[----:B------:R-:W-:Y:S01]  /*6d70*/  FMUL R5, R47, R9 ;  /* 0x000000092f057220 */ /* 0x000fe20000400000 */
[--C-:B------:R-:W-:Y:S02]  /*6d80*/  HADD2.F32 R2, -RZ, R59.reuse.H0_H0 ;  /* 0x2000003bff027230 */ /* 0x100fe40000004100 */
[C---:B------:R-:W-:Y:S01]  /*6d90*/  FFMA R7, R49.reuse, R51, R7 ;  /* 0x0000003331077223 */ /* 0x040fe20000000007 */
[C---:B------:R-:W-:Y:S01]  /*6da0*/  FFMA R4, R49.reuse, R32, R4 ;  /* 0x0000002031047223 */ /* 0x040fe20000000004 */
[----:B------:R-:W-:Y:S02]  /*6db0*/  HADD2.F32 R32, -RZ, R59.H1_H1 ;  /* 0x3000003bff207230 */ /* 0x000fe40000004100 */
[----:B------:R-:W-:Y:S01]  /*6dc0*/  FFMA R5, R49, R0, R5 ;  /* 0x0000000031057223 */ /* 0x000fe20000000005 */
[--C-:B------:R-:W-:Y:S01]  /*6dd0*/  HADD2.F32 R0, -RZ, R60.reuse.H0_H0 ;  /* 0x2000003cff007230 */ /* 0x100fe20000004100 */
[----:B------:R-:W-:Y:S01]  /*6de0*/  F2FP.F16.F32.PACK_AB R53, R7, R3 ;  /* 0x000000030735723e */ /* 0x000fe200000000ff */
[----:B------:R-:W-:Y:S01]  /*6df0*/  FMUL R6, R47, R10 ;  /* 0x0000000a2f067220 */ /* 0x000fe20000400000 */
[--C-:B------:R-:W-:Y:S01]  /*6e00*/  HADD2.F32 R3, -RZ, R61.reuse.H0_H0 ;  /* 0x2000003dff037230 */ /* 0x100fe20000004100 */
[----:B------:R-:W-:Y:S01]  /*6e10*/  F2FP.F16.F32.PACK_AB R54, R5, R4 ;  /* 0x000000040536723e */ /* 0x000fe200000000ff */
[----:B------:R-:W-:Y:S01]  /*6e20*/  FMUL R11, R47, R11 ;  /* 0x0000000b2f0b7220 */ /* 0x000fe20000400000 */
[----:B------:R-:W-:Y:S01]  /*6e30*/  FFMA R6, R49, R2, R6 ;  /* 0x0000000231067223 */ /* 0x000fe20000000006 */
[----:B------:R-:W-:Y:S02]  /*6e40*/  HADD2.F32 R2, -RZ, R60.H1_H1 ;  /* 0x3000003cff027230 */ /* 0x000fe40000004100 */
[----:B------:R-:W-:Y:S01]  /*6e50*/  FMUL R9, R47, R13 ;  /* 0x0000000d2f097220 */ /* 0x000fe20000400000 */
[C---:B------:R-:W-:Y:S01]  /*6e60*/  FFMA R11, R49.reuse, R32, R11 ;  /* 0x00000020310b7223 */ /* 0x040fe2000000000b */
[----:B------:R-:W-:Y:S01]  /*6e70*/  FFMA R8, R49, R0, R8 ;  /* 0x0000000031087223 */ /* 0x000fe20000000008 */
[C---:B------:R-:W-:Y:S01]  /*6e80*/  FMUL R10, R47.reuse, R14 ;  /* 0x0000000e2f0a7220 */ /* 0x040fe20000400000 */
[----:B------:R-:W-:Y:S02]  /*6e90*/  HADD2.F32 R0, -RZ, R61.H1_H1 ;  /* 0x3000003dff007230 */ /* 0x000fe40000004100 */
[----:B------:R-:W-:Y:S01]  /*6ea0*/  FMUL R15, R47, R15 ;  /* 0x0000000f2f0f7220 */ /* 0x000fe20000400000 */
[C---:B------:R-:W-:Y:S01]  /*6eb0*/  FFMA R9, R49.reuse, R2, R9 ;  /* 0x0000000231097223 */ /* 0x040fe20000000009 */
[C---:B------:R-:W-:Y:S01]  /*6ec0*/  FFMA R10, R49.reuse, R3, R10 ;  /* 0x00000003310a7223 */ /* 0x040fe2000000000a */
[--C-:B------:R-:W-:Y:S02]  /*6ed0*/  HADD2.F32 R2, -RZ, R62.reuse.H0_H0 ;  /* 0x2000003eff027230 */ /* 0x100fe40000004100 */
[----:B------:R-:W-:Y:S01]  /*6ee0*/  FFMA R15, R49, R0, R15 ;  /* 0x00000000310f7223 */ /* 0x000fe2000000000f */
[----:B------:R-:W-:Y:S02]  /*6ef0*/  HADD2.F32 R3, -RZ, R62.H1_H1 ;  /* 0x3000003eff037230 */ /* 0x000fe40000004100 */
[C---:B------:R-:W-:Y:S01]  /*6f00*/  FMUL R13, R47.reuse, R17 ;  /* 0x000000112f0d7220 */ /* 0x040fe20000400000 */
[--C-:B------:R-:W-:Y:S02]  /*6f10*/  HADD2.F32 R0, -RZ, R63.reuse.H0_H0 ;  /* 0x2000003fff007230 */ /* 0x100fe40000004100 */
[----:B------:R-:W-:Y:S01]  /*6f20*/  FMUL R14, R47, R18 ;  /* 0x000000122f0e7220 */ /* 0x000fe20000400000 */
[C---:B------:R-:W-:Y:S01]  /*6f30*/  FFMA R12, R49.reuse, R2, R12 ;  /* 0x00000002310c7223 */ /* 0x040fe2000000000c */
[C---:B------:R-:W-:Y:S01]  /*6f40*/  FFMA R13, R49.reuse, R3, R13 ;  /* 0x00000003310d7223 */ /* 0x040fe2000000000d */
[----:B------:R-:W-:Y:S02]  /*6f50*/  HADD2.F32 R2, -RZ, R63.H1_H1 ;  /* 0x3000003fff027230 */ /* 0x000fe40000004100 */
[----:B------:R-:W-:Y:S01]  /*6f60*/  FFMA R14, R49, R0, R14 ;  /* 0x00000000310e7223 */ /* 0x000fe2000000000e */
[C---:B------:R-:W-:Y:S01]  /*6f70*/  FMUL R19, R47.reuse, R19 ;  /* 0x000000132f137220 */ /* 0x040fe20000400000 */
[--C-:B------:R-:W-:Y:S02]  /*6f80*/  HADD2.F32 R0, -RZ, R68.reuse.H0_H0 ;  /* 0x20000044ff007230 */ /* 0x100fe40000004100 */
[----:B------:R-:W-:Y:S01]  /*6f90*/  FMUL R17, R47, R21 ;  /* 0x000000152f117220 */ /* 0x000fe20000400000 */
[--C-:B------:R-:W-:Y:S02]  /*6fa0*/  HADD2.F32 R3, -RZ, R69.reuse.H0_H0 ;  /* 0x20000045ff037230 */ /* 0x100fe40000004100 */
[C---:B------:R-:W-:Y:S01]  /*6fb0*/  FFMA R19, R49.reuse, R2, R19 ;  /* 0x0000000231137223 */ /* 0x040fe20000000013 */
[----:B------:R-:W-:Y:S02]  /*6fc0*/  HADD2.F32 R2, -RZ, R68.H1_H1 ;  /* 0x30000044ff027230 */ /* 0x000fe40000004100 */
        /* <DEDUP_REMOVED lines=9> */
[----:B------:R-:W-:Y:S01]  /*7060*/  FMUL R21, R47, R25 ;  /* 0x000000192f157220 */ /* 0x000fe20000400000 */
[----:B------:R-:W-:Y:S01]  /*7070*/  F2FP.F16.F32.PACK_AB R55, R11, R6 ;  /* 0x000000060b37723e */ /* 0x000fe200000000ff */
[--C-:B------:R-:W-:Y:S02]  /*7080*/  HADD2.F32 R3, -RZ, R71.reuse.H0_H0 ;  /* 0x20000047ff037230 */ /* 0x100fe40000004100 */
[----:B------:R-:W-:Y:S01]  /*7090*/  FMUL R22, R47, R26 ;  /* 0x0000001a2f167220 */ /* 0x000fe20000400000 */
[C---:B------:R-:W-:Y:S01]  /*70a0*/  FFMA R20, R49.reuse, R2, R20 ;  /* 0x0000000231147223 */ /* 0x040fe20000000014 */
[C---:B------:R-:W-:Y:S01]  /*70b0*/  FFMA R21, R49.reuse, R0, R21 ;  /* 0x0000000031157223 */ /* 0x040fe20000000015 */
[----:B------:R1:W-:Y:S01]  /*70c0*/  STS.128 [R100+0x2000], R52 ;  /* 0x0020003464007388 */ /* 0x0003e20000000c00 */
[----:B------:R-:W-:Y:S02]  /*70d0*/  HADD2.F32 R0, -RZ, R71.H1_H1 ;  /* 0x30000047ff007230 */ /* 0x000fe40000004100 */
[----:B------:R-:W-:Y:S01]  /*70e0*/  FFMA R22, R49, R3, R22 ;  /* 0x0000000331167223 */ /* 0x000fe20000000016 */
[----:B------:R-:W-:Y:S01]  /*70f0*/  FMUL R27, R47, R27 ;  /* 0x0000001b2f1b7220 */ /* 0x000fe20000400000 */
[--C-:B------:R-:W-:Y:S01]  /*7100*/  HADD2.F32 R2, -RZ, R76.reuse.H0_H0 ;  /* 0x2000004cff027230 */ /* 0x100fe20000004100 */
[----:B------:R-:W-:Y:S01]  /*7110*/  F2FP.F16.F32.PACK_AB R8, R9, R8 ;  /* 0x000000080908723e */ /* 0x000fe200000000ff */
[----:B------:R-:W-:Y:S01]  /*7120*/  HADD2.F32 R3, -RZ, R76.H1_H1 ;  /* 0x3000004cff037230 */ /* 0x000fe20000004100 */
[----:B------:R-:W-:Y:S01]  /*7130*/  F2FP.F16.F32.PACK_AB R9, R15, R10 ;  /* 0x0000000a0f09723e */ /* 0x000fe200000000ff */
[----:B------:R-:W-:Y:S01]  /*7140*/  FMUL R25, R47, R29 ;  /* 0x0000001d2f197220 */ /* 0x000fe20000400000 */
[--C-:B------:R-:W-:Y:S01]  /*7150*/  HADD2.F32 R4, -RZ, R77.reuse.H0_H0 ;  /* 0x2000004dff047230 */ /* 0x100fe20000004100 */
[----:B------:R-:W-:Y:S01]  /*7160*/  F2FP.F16.F32.PACK_AB R10, R13, R12 ;  /* 0x0000000c0d0a723e */ /* 0x000fe200000000ff */
[----:B------:R-:W-:Y:S01]  /*7170*/  FMUL R26, R47, R30 ;  /* 0x0000001e2f1a7220 */ /* 0x000fe20000400000 */
[----:B------:R-:W-:Y:S01]  /*7180*/  F2FP.F16.F32.PACK_AB R11, R19, R14 ;  /* 0x0000000e130b723e */ /* 0x000fe200000000ff */
[C---:B------:R-:W-:Y:S01]  /*7190*/  FFMA R27, R49.reuse, R0, R27 ;  /* 0x00000000311b7223 */ /* 0x040fe2000000001b */
[C---:B------:R-:W-:Y:S01]  /*71a0*/  FFMA R24, R49.reuse, R2, R24 ;  /* 0x0000000231187223 */ /* 0x040fe20000000018 */
[----:B------:R-:W-:Y:S02]  /*71b0*/  HADD2.F32 R0, -RZ, R77.H1_H1 ;  /* 0x3000004dff007230 */ /* 0x000fe40000004100 */
[----:B------:R-:W-:Y:S01]  /*71c0*/  FFMA R25, R49, R3, R25 ;  /* 0x0000000331197223 */ /* 0x000fe20000000019 */
[----:B------:R1:W-:Y:S01]  /*71d0*/  STS.128 [R99+0x2010], R8 ;  /* 0x0020100863007388 */ /* 0x0003e20000000c00 */
[----:B------:R-:W-:Y:S01]  /*71e0*/  FMUL R31, R47, R31 ;  /* 0x0000001f2f1f7220 */ /* 0x000fe20000400000 */
[--C-:B------:R-:W-:Y:S02]  /*71f0*/  HADD2.F32 R2, -RZ, R78.reuse.H0_H0 ;  /* 0x2000004eff027230 */ /* 0x100fe40000004100 */
[----:B------:R-:W-:Y:S01]  /*7200*/  FFMA R26, R49, R4, R26 ;  /* 0x00000004311a7223 */ /* 0x000fe2000000001a */
[----:B------:R-:W-:Y:S02]  /*7210*/  HADD2.F32 R3, -RZ, R78.H1_H1 ;  /* 0x3000004eff037230 */ /* 0x000fe40000004100 */
[----:B------:R-:W-:Y:S01]  /*7220*/  FMUL R29, R47, R33 ;  /* 0x000000212f1d7220 */ /* 0x000fe20000400000 */
[--C-:B------:R-:W-:Y:S01]  /*7230*/  HADD2.F32 R4, -RZ, R79.reuse.H0_H0 ;  /* 0x2000004fff047230 */ /* 0x100fe20000004100 */
[----:B------:R-:W-:Y:S01]  /*7240*/  F2FP.F16.F32.PACK_AB R16, R17, R16 ;  /* 0x000000101110723e */ /* 0x000fe200000000ff */
[----:B------:R-:W-:Y:S01]  /*7250*/  FMUL R30, R47, R34 ;  /* 0x000000222f1e7220 */ /* 0x000fe20000400000 */
        /* <DEDUP_REMOVED lines=14> */
[----:B------:R-:W-:Y:S02]  /*7340*/  F2FP.F16.F32.PACK_AB R27, R35, R30 ;  /* 0x0000001e231b723e */ /* 0x000fe400000000ff */
[----:B------:R-:W-:Y:S02]  /*7350*/  LEA R0, R65, UR48, 0x3 ;  /* 0x0000003041007c11 */ /* 0x000fe4000f8e18ff */
[----:B------:R-:W-:Y:S01]  /*7360*/  @P6 SHF.L.U32 R2, R97, 0x1f, RZ ;  /* 0x0000001f61026819 */ /* 0x000fe200000006ff */
        /* <DEDUP_REMOVED lines=9> */
[----:B------:R-:W-:Y:S02]  /*7400*/  UIADD3 UR8, UP0, UPT, UR52, 0x680, URZ ;  /* 0x0000068034087890 */ /* 0x000fe4000ff1e0ff */
[----:B------:R-:W-:Y:S02]  /*7410*/  UIADD3 UR5, UPT, UPT, UR41, 0x20, URZ ;  /* 0x0000002029057890 */ /* 0x000fe4000fffe0ff */
[----:B------:R-:W-:Y:S02]  /*7420*/  UIADD3 UR4, UPT, UPT, UR48, 0x2200, URZ ;  /* 0x0000220030047890 */ /* 0x000fe4000fffe0ff */
[----:B------:R-:W-:Y:S01]  /*7430*/  UIADD3.X UR9, UPT, UPT, URZ, UR53, URZ, UP0, !UPT ;  /* 0x00000035ff097290 */ /* 0x000fe200087fe4ff */
[----:B------:R-:W-:Y:S01]  /*7440*/  UMOV UR6, UR42 ;  /* 0x0000002a00067c82 */ /* 0x000fe20008000000 */
[----:B------:R-:W-:Y:S07]  /*7450*/  UMOV UR7, UR36 ;  /* 0x0000002400077c82 */ /* 0x000fee0008000000 */
[----:B------:R2:W-:Y:S01]  /*7460*/  UTMASTG.3D [UR4], [UR8] ;  /* 0x00000004080073b5 */ /* 0x0005e20008010000 */
[----:B------:R0:W-:Y:S01]  /*7470*/  UTMACMDFLUSH ;  /* 0x00000000000079b7 */ /* 0x0001e20000000000 */
[----:B--2---:R-:W-:Y:S04]  /*7480*/  DEPBAR.LE SB0, 0x1 ;  /* 0x000080400000791a */ /* 0x004fe80000000000 */
.L_x_114:
[----:B------:R-:W-:Y:S05]  /*7490*/  BSYNC.RECONVERGENT B0 ;  /* 0x0000000000007941 */ /* 0x000fea0003800200 */
.L_x_113:
[----:B------:R-:W-:Y:S01]  /*74a0*/  BAR.SYNC.DEFER_BLOCKING 0x1, 0x80 ;  /* 0x0042000000007b1d */ /* 0x000fe20000010000 */
[----:B------:R-:W-:Y:S04]  /*74b0*/  UIADD3 UR40, UPT, UPT, UR51, 0x1, URZ ;  /* 0x0000000133287890 */ /* 0x000fe8000fffe0ff */
[----:B------:R-:W-:Y:S04]  /*74c0*/  UISETP.NE.AND UP0, UPT, UR40, 0x4, UPT ;  /* 0x000000042800788c */ /* 0x000fe8000bf05270 */
[----:B------:R-:W-:Y:S01]  /*74d0*/  USEL UR40, UR40, URZ, UP0 ;  /* 0x000000ff28287287 */ /* 0x000fe20008000000 */
[----:B------:R2:W-:Y:S01]  /*74e0*/  @P6 SYNCS.ARRIVE.TRANS64.RED.A1T0 RZ, [R72+URZ], RZ ;  /* 0x000000ff48ff69a7 */ /* 0x0005e200081004ff */
[----:B------:R-:W-:Y:S01]  /*74f0*/  BSSY B1, `(.L_x_115) ;  /* 0x0000017000017945 */ /* 0x000fe20003800000 */
[----:B------:R-:W4:Y:S02]  /*7500*/  @P6 SYNCS.PHASECHK.TRANS64.TRYWAIT P0, [R0+URZ+0x30], R2 ;  /* 0x00003002000065a7 */ /* 0x000f2400080011ff */
[----:B----4-:R-:W-:Y:S01]  /*7510*/  @P6 SEL R66, RZ, 0x1, !P0 ;  /* 0x00000001ff426807 */ /* 0x010fe20004000000 */
[----:B--2---:R-:W-:Y:S06]  /*7520*/  @!P6 BRA `(.L_x_116) ;  /* 0x00000000004ce947 */ /* 0x004fec0003800000 */
        /* <DEDUP_REMOVED lines=9> */
[----:B------:R-:W-:Y:S04]  /*75c0*/  SHF.L.U32 R6, R97, 0x1f, RZ ;  /* 0x0000001f61067819 */ /* 0x000fe800000006ff */
[----:B------:R-:W2:Y:S02]  /*75d0*/  SYNCS.PHASECHK.TRANS64.TRYWAIT P0, [R0+URZ+0x30], R6 ;  /* 0x00003006000075a7 */ /* 0x000ea400080011ff */
[----:B--2---:R-:W-:Y:S05]  /*75e0*/  @!P0 BRA `(.L_x_119) ;  /* 0x00000024004c8947 */ /* 0x004fea0003800000 */
.L_x_118:
[----:B------:R-:W-:Y:S05]  /*75f0*/  BSYNC B0 ;  /* 0x0000000000007941 */ /* 0x000fea0003800000 */
.L_x_117:
[----:B------:R-:W-:Y:S02]  /*7600*/  ISETP.NE.AND P0, PT, R67, RZ, PT ;  /* 0x000000ff4300720c */ /* 0x000fe40003f05270 */
[----:B------:R-:W-:Y:S11]  /*7610*/  IADD3 R65, PT, PT, R65, 0x1, RZ ;  /* 0x0000000141417810 */ /* 0x000ff60007ffe0ff */
[----:B------:R4:W1:Y:S04]  /*7620*/  @P0 LDS.128 R56, [R5] ;  /* 0x0000000005380984 */ /* 0x0008680000000c00 */
[----:B------:R4:W1:Y:S04]  /*7630*/  @P0 LDS.128 R60, [R4+0x10] ;  /* 0x00001000043c0984 */ /* 0x0008680000000c00 */
[----:B------:R4:W1:Y:S04]  /*7640*/  @P0 LDS.128 R68, [R3+0x20] ;  /* 0x0000200003440984 */ /* 0x0008680000000c00 */
[----:B------:R4:W1:Y:S02]  /*7650*/  @P0 LDS.128 R76, [R2+0x30] ;  /* 0x00003000024c0984 */ /* 0x0008640000000c00 */
.L_x_116:
[----:B------:R-:W-:Y:S05]  /*7660*/  BSYNC B1 ;  /* 0x0000000000017941 */ /* 0x000fea0003800000 */
.L_x_115:
        /* <DEDUP_REMOVED lines=21> */
.L_x_120:
        /* <DEDUP_REMOVED lines=146> */
.L_x_122:
[----:B------:R-:W-:Y:S05]  /*80e0*/  BSYNC.RECONVERGENT B0 ;  /* 0x0000000000007941 */ /* 0x000fea0003800200 */
.L_x_121:
        /* <DEDUP_REMOVED lines=21> */
.L_x_126:
[----:B------:R-:W-:Y:S05]  /*8240*/  BSYNC B0 ;  /* 0x0000000000007941 */ /* 0x000fea0003800000 */
.L_x_125:
[----:B------:R-:W-:Y:S11]  /*8250*/  ISETP.NE.AND P0, PT, R67, RZ, PT ;  /* 0x000000ff4300720c */ /* 0x000ff60003f05270 */
[----:B------:R-:W-:Y:S02]  /*8260*/  @!UPT UIADD3 URZ, UPT, UPT, URZ, URZ, URZ ;  /* 0x000000fffffff290 */ /* 0x000fe4000fffe0ff */
[----:B------:R4:W1:Y:S04]  /*8270*/  @P0 LDS.128 R56, [R4] ;  /* 0x0000000004380984 */ /* 0x0008680000000c00 */
[----:B------:R4:W1:Y:S04]  /*8280*/  @P0 LDS.128 R60, [R3+0x10] ;  /* 0x00001000033c0984 */ /* 0x0008680000000c00 */
[----:B------:R4:W1:Y:S04]  /*8290*/  @P0 LDS.128 R68, [R2+0x20] ;  /* 0x0000200002440984 */ /* 0x0008680000000c00 */
[----:B------:R4:W1:Y:S02]  /*82a0*/  @P0 LDS.128 R76, [R65+0x30] ;  /* 0x00003000414c0984 */ /* 0x0008640000000c00 */
.L_x_124:
[----:B------:R-:W-:Y:S05]  /*82b0*/  BSYNC B1 ;  /* 0x0000000000017941 */ /* 0x000fea0003800000 */
.L_x_123:
        /* <DEDUP_REMOVED lines=21> */
.L_x_128:
[----:B------:R-:W-:Y:S01]  /*8410*/  ISETP.NE.AND P0, PT, R102, RZ, PT ;  /* 0x000000ff6600720c */ /* 0x000fe20003f05270 */
[----:B------:R-:W-:Y:S05]  /*8420*/  WARPSYNC.ALL ;  /* 0x0000000000007948 */ /* 0x000fea0003800000 */
[----:B------:R-:W-:Y:S01]  /*8430*/  R2UR UR4, R48 ;  /* 0x00000000300472ca */ /* 0x000fe200000e0000 */
[--C-:B-1----:R-:W-:Y:S01]  /*8440*/  HADD2.F32 R0, -RZ, R56.reuse.H0_H0 ;  /* 0x20000038ff007230 */ /* 0x102fe20000004100 */
[----:B------:R-:W-:Y:S01]  /*8450*/  R2UR UR5, R64 ;  /* 0x00000000400572ca */ /* 0x000fe200000e0000 */
[----:B----4-:R-:W-:Y:S01]  /*8460*/  HADD2.F32 R2, -RZ, R56.H1_H1 ;  /* 0x30000038ff027230 */ /* 0x010fe20000004100 */
[----:B------:R-:W-:Y:S01]  /*8470*/  BSSY.RECONVERGENT B0, `(.L_x_129) ;  /* 0x0000089000007945 */ /* 0x000fe20003800200 */
[--C-:B------:R-:W-:Y:S02]  /*8480*/  HADD2.F32 R3, -RZ, R57.reuse.H0_H0 ;  /* 0x20000039ff037230 */ /* 0x100fe40000004100 */
[----:B------:R-:W-:Y:S02]  /*8490*/  HADD2.F32 R48, -RZ, R57.H1_H1 ;  /* 0x30000039ff307230 */ /* 0x000fe40000004100 */
[--C-:B------:R-:W-:Y:S02]  /*84a0*/  HADD2.F32 R50, -RZ, R58.reuse.H0_H0 ;  /* 0x2000003aff327230 */ /* 0x100fe40000004100 */
[----:B------:R-:W-:Y:S02]  /*84b0*/  HADD2.F32 R51, -RZ, R58.H1_H1 ;  /* 0x3000003aff337230 */ /* 0x000fe40000004100 */
[----:B------:R-:W1:Y:S01]  /*84c0*/  LDTM.x32 R4, tmem[UR4+0x60] ;  /* 0x00006004000479ee */ /* 0x000e6200082c0000 */
[----:B------:R-:W-:Y:S01]  /*84d0*/  NOP ;  /* 0x0000000000007918 */ /* 0x000fe20000000000 */
[----:B------:R-:W-:Y:S01]  /*84e0*/  UIADD3 UR5, UPT, UPT, UR5, 0xc0, URZ ;  /* 0x000000c005057890 */ /* 0x000fe2000fffe0ff */
[--C-:B------:R-:W-:Y:S02]  /*84f0*/  HADD2.F32 R52, -RZ, R59.reuse.H0_H0 ;  /* 0x2000003bff347230 */ /* 0x100fe40000004100 */
[----:B------:R-:W-:Y:S01]  /*8500*/  HADD2.F32 R53, -RZ, R59.H1_H1 ;  /* 0x3000003bff357230 */ /* 0x000fe20000004100 */
[----:B------:R-:W-:Y:S01]  /*8510*/  UPRMT UR5, UR37, 0x654, UR5 ;  /* 0x0000065425057896 */ /* 0x000fe20008000005 */
[--C-:B------:R-:W-:Y:S02]  /*8520*/  HADD2.F32 R54, -RZ, R60.reuse.H0_H0 ;  /* 0x2000003cff367230 */ /* 0x100fe40000004100 */
[----:B------:R-:W-:Y:S02]  /*8530*/  HADD2.F32 R55, -RZ, R60.H1_H1 ;  /* 0x3000003cff377230 */ /* 0x000fe40000004100 */
[--C-:B------:R-:W-:Y:S02]  /*8540*/  HADD2.F32 R56, -RZ, R61.reuse.H0_H0 ;  /* 0x2000003dff387230 */ /* 0x100fe40000004100 */
[----:B------:R-:W-:Y:S02]  /*8550*/  HADD2.F32 R57, -RZ, R61.H1_H1 ;  /* 0x3000003dff397230 */ /* 0x000fe40000004100 */
[----:B-1----:R-:W-:Y:S01]  /*8560*/  SYNCS.ARRIVE.TRANS64.RED.A1T0 RZ, [UR5], RZ ;  /* 0x000000ffffff79a7 */ /* 0x002fe20008100405 */
[--C-:B------:R-:W-:Y:S02]  /*8570*/  HADD2.F32 R58, -RZ, R62.reuse.H0_H0 ;  /* 0x2000003eff3a7230 */ /* 0x100fe40000004100 */
[----:B------:R-:W-:Y:S02]  /*8580*/  HADD2.F32 R59, -RZ, R62.H1_H1 ;  /* 0x3000003eff3b7230 */ /* 0x000fe40000004100 */
[--C-:B------:R-:W-:Y:S02]  /*8590*/  HADD2.F32 R60, -RZ, R63.reuse.H0_H0 ;  /* 0x2000003fff3c7230 */ /* 0x100fe40000004100 */
[----:B------:R-:W-:Y:S02]  /*85a0*/  HADD2.F32 R61, -RZ, R63.H1_H1 ;  /* 0x3000003fff3d7230 */ /* 0x000fe40000004100 */
[C---:B------:R-:W-:Y:S01]  /*85b0*/  FMUL R4, R47.reuse, R4 ;  /* 0x000000042f047220 */ /* 0x040fe20000400000 */
[C---:B------:R-:W-:Y:S01]  /*85c0*/  FMUL R5, R47.reuse, R5 ;  /* 0x000000052f057220 */ /* 0x040fe20000400000 */
[C---:B------:R-:W-:Y:S01]  /*85d0*/  FMUL R6, R47.reuse, R6 ;  /* 0x000000062f067220 */ /* 0x040fe20000400000 */
[----:B------:R-:W-:Y:S01]  /*85e0*/  FMUL R7, R47, R7 ;  /* 0x000000072f077220 */ /* 0x000fe20000400000 */
[C---:B------:R-:W-:Y:S01]  /*85f0*/  FFMA R4, R49.reuse, R0, R4 ;  /* 0x0000000031047223 */ /* 0x040fe20000000004 */
[C---:B------:R-:W-:Y:S01]  /*8600*/  FFMA R5, R49.reuse, R2, R5 ;  /* 0x0000000231057223 */ /* 0x040fe20000000005 */
[C---:B------:R-:W-:Y:S01]  /*8610*/  FFMA R6, R49.reuse, R3, R6 ;  /* 0x0000000331067223 */ /* 0x040fe20000000006 */
[----:B------:R-:W-:Y:S01]  /*8620*/  FFMA R7, R49, R48, R7 ;  /* 0x0000003031077223 */ /* 0x000fe20000000007 */
[C---:B------:R-:W-:Y:S01]  /*8630*/  FMUL R8, R47.reuse, R8 ;  /* 0x000000082f087220 */ /* 0x040fe20000400000 */
[----:B------:R-:W-:Y:S01]  /*8640*/  FMUL R9, R47, R9 ;  /* 0x000000092f097220 */ /* 0x000fe20000400000 */
[----:B------:R-:W-:Y:S01]  /*8650*/  F2FP.F16.F32.PACK_AB R4, R5, R4 ;  /* 0x000000040504723e */ /* 0x000fe200000000ff */
[----:B------:R-:W-:Y:S01]  /*8660*/  FMUL R0, R47, R10 ;  /* 0x0000000a2f007220 */ /* 0x000fe20000400000 */
[----:B------:R-:W-:Y:S01]  /*8670*/  F2FP.F16.F32.PACK_AB R5, R7, R6 ;  /* 0x000000060705723e */ /* 0x000fe200000000ff */
[C---:B------:R-:W-:Y:S01]  /*8680*/  FFMA R8, R49.reuse, R50, R8 ;  /* 0x0000003231087223 */ /* 0x040fe20000000008 */
[C---:B------:R-:W-:Y:S01]  /*8690*/  FFMA R9, R49.reuse, R51, R9 ;  /* 0x0000003331097223 */ /* 0x040fe20000000009 */
[----:B------:R-:W-:Y:S01]  /*86a0*/  FFMA R0, R49, R52, R0 ;  /* 0x0000003431007223 */ /* 0x000fe20000000000 */
[C---:B------:R-:W-:Y:S01]  /*86b0*/  FMUL R2, R47.reuse, R11 ;  /* 0x0000000b2f027220 */ /* 0x040fe20000400000 */
[C---:B------:R-:W-:Y:S01]  /*86c0*/  FMUL R3, R47.reuse, R12 ;  /* 0x0000000c2f037220 */ /* 0x040fe20000400000 */
[----:B------:R-:W-:Y:S01]  /*86d0*/  FMUL R10, R47, R13 ;  /* 0x0000000d2f0a7220 */ /* 0x000fe20000400000 */
[----:B------:R-:W-:Y:S01]  /*86e0*/  F2FP.F16.F32.PACK_AB R6, R9, R8 ;  /* 0x000000080906723e */ /* 0x000fe200000000ff */
[C---:B------:R-:W-:Y:S01]  /*86f0*/  FFMA R2, R49.reuse, R53, R2 ;  /* 0x0000003531027223 */ /* 0x040fe20000000002 */
[C---:B------:R-:W-:Y:S01]  /*8700*/  FFMA R3, R49.reuse, R54, R3 ;  /* 0x0000003631037223 */ /* 0x040fe20000000003 */
[----:B------:R-:W-:Y:S01]  /*8710*/  FFMA R10, R49, R55, R10 ;  /* 0x00000037310a7223 */ /* 0x000fe2000000000a */
[C---:B------:R-:W-:Y:S01]  /*8720*/  FMUL R11, R47.reuse, R14 ;  /* 0x0000000e2f0b7220 */ /* 0x040fe20000400000 */
[C---:B------:R-:W-:Y:S01]  /*8730*/  FMUL R15, R47.reuse, R15 ;  /* 0x0000000f2f0f7220 */ /* 0x040fe20000400000 */
[C---:B------:R-:W-:Y:S01]  /*8740*/  FMUL R12, R47.reuse, R16 ;  /* 0x000000102f0c7220 */ /* 0x040fe20000400000 */
[----:B------:R-:W-:Y:S01]  /*8750*/  FMUL R13, R47, R17 ;  /* 0x000000112f0d7220 */ /* 0x000fe20000400000 */
[----:B------:R-:W-:Y:S01]  /*8760*/  FFMA R11, R49, R56, R11 ;  /* 0x00000038310b7223 */ /* 0x000fe2000000000b */
[----:B------:R-:W-:Y:S01]  /*8770*/  FMUL R14, R47, R18 ;  /* 0x000000122f0e7220 */ /* 0x000fe20000400000 */
[----:B------:R-:W-:Y:S01]  /*8780*/  FFMA R15, R49, R57, R15 ;  /* 0x00000039310f7223 */ /* 0x000fe2000000000f */
[--C-:B------:R-:W-:Y:S02]  /*8790*/  HADD2.F32 R62, -RZ, R68.reuse.H0_H0 ;  /* 0x20000044ff3e7230 */ /* 0x100fe40000004100 */
[----:B------:R-:W-:Y:S01]  /*87a0*/  FMUL R19, R47, R19 ;  /* 0x000000132f137220 */ /* 0x000fe20000400000 */
[----:B------:R-:W-:Y:S01]  /*87b0*/  F2FP.F16.F32.PACK_AB R7, R2, R0 ;  /* 0x000000000207723e */ /* 0x000fe200000000ff */
[----:B------:R-:W-:Y:S01]  /*87c0*/  FFMA R12, R49, R58, R12 ;  /* 0x0000003a310c7223 */ /* 0x000fe2000000000c */
[----:B------:R-:W-:Y:S02]  /*87d0*/  HADD2.F32 R63, -RZ, R68.H1_H1 ;  /* 0x30000044ff3f7230 */ /* 0x000fe40000004100 */
[----:B------:R-:W-:Y:S01]  /*87e0*/  FMUL R16, R47, R20 ;  /* 0x000000142f107220 */ /* 0x000fe20000400000 */
[----:B------:R-:W-:Y:S01]  /*87f0*/  FFMA R13, R49, R59, R13 ;  /* 0x0000003b310d7223 */ /* 0x000fe2000000000d */
[----:B------:R1:W-:Y:S01]  /*8800*/  STS.128 [R100+0x6000], R4 ;  /* 0x0060000464007388 */ /* 0x0003e20000000c00 */
[--C-:B------:R-:W-:Y:S02]  /*8810*/  HADD2.F32 R64, -RZ, R69.reuse.H0_H0 ;  /* 0x20000045ff407230 */ /* 0x100fe40000004100 */
[----:B------:R-:W-:Y:S01]  /*8820*/  FMUL R17, R47, R21 ;  /* 0x000000152f117220 */ /* 0x000fe20000400000 */
[----:B------:R-:W-:Y:S01]  /*8830*/  FFMA R14, R49, R60, R14 ;  /* 0x0000003c310e7223 */ /* 0x000fe2000000000e */
[----:B------:R-:W-:Y:S02]  /*8840*/  HADD2.F32 R65, -RZ, R69.H1_H1 ;  /* 0x30000045ff417230 */ /* 0x000fe40000004100 */
[----:B------:R-:W-:Y:S01]  /*8850*/  FMUL R18, R47, R22 ;  /* 0x000000162f127220 */ /* 0x000fe20000400000 */
[----:B------:R-:W-:Y:S01]  /*8860*/  FFMA R19, R49, R61, R19 ;  /* 0x0000003d31137223 */ /* 0x000fe20000000013 */
        /* <DEDUP_REMOVED lines=11> */
[----:B------:R-:W-:Y:S01]  /*8920*/  F2FP.F16.F32.PACK_AB R8, R10, R3 ;  /* 0x000000030a08723e */ /* 0x000fe200000000ff */
[----:B------:R-:W-:Y:S01]  /*8930*/  FFMA R23, R49, R65, R23 ;  /* 0x0000004131177223 */ /* 0x000fe20000000017 */
[----:B------:R-:W-:Y:S01]  /*8940*/  F2FP.F16.F32.PACK_AB R9, R15, R11 ;  /* 0x0000000b0f09723e */ /* 0x000fe200000000ff */
[--C-:B------:R-:W-:Y:S02]  /*8950*/  HADD2.F32 R70, -RZ, R76.reuse.H0_H0 ;  /* 0x2000004cff467230 */ /* 0x100fe40000004100 */
[----:B------:R-:W-:Y:S01]  /*8960*/  FMUL R27, R47, R27 ;  /* 0x0000001b2f1b7220 */ /* 0x000fe20000400000 */
[----:B------:R-:W-:Y:S01]  /*8970*/  F2FP.F16.F32.PACK_AB R10, R13, R12 ;  /* 0x0000000c0d0a723e */ /* 0x000fe200000000ff */
[----:B------:R-:W-:Y:S01]  /*8980*/  FFMA R20, R49, R66, R20 ;  /* 0x0000004231147223 */ /* 0x000fe20000000014 */
[----:B------:R-:W-:Y:S01]  /*8990*/  F2FP.F16.F32.PACK_AB R11, R19, R14 ;  /* 0x0000000e130b723e */ /* 0x000fe200000000ff */
[----:B------:R-:W-:Y:S02]  /*89a0*/  HADD2.F32 R71, -RZ, R76.H1_H1 ;  /* 0x3000004cff477230 */ /* 0x000fe40000004100 */
[----:B------:R-:W-:Y:S01]  /*89b0*/  FMUL R24, R47, R28 ;  /* 0x0000001c2f187220 */ /* 0x000fe20000400000 */
[----:B------:R-:W-:Y:S01]  /*89c0*/  FFMA R21, R49, R67, R21 ;  /* 0x0000004331157223 */ /* 0x000fe20000000015 */
[--C-:B------:R-:W-:Y:S01]  /*89d0*/  HADD2.F32 R72, -RZ, R77.reuse.H0_H0 ;  /* 0x2000004dff487230 */ /* 0x100fe20000004100 */
[----:B------:R1:W-:Y:S01]  /*89e0*/  STS.128 [R99+0x6010], R8 ;  /* 0x0060100863007388 */ /* 0x0003e20000000c00 */
        /* <DEDUP_REMOVED lines=49> */
.L_x_130:
[----:B------:R-:W-:Y:S05]  /*8d00*/  BSYNC.RECONVERGENT B0 ;  /* 0x0000000000007941 */ /* 0x000fea0003800200 */
.L_x_129:
[----:B------:R-:W-:Y:S01]  /*8d10*/  BAR.SYNC.DEFER_BLOCKING 0x1, 0x80 ;  /* 0x0042000000007b1d */ /* 0x000fe20000010000 */
[----:B------:R-:W-:Y:S01]  /*8d20*/  UISETP.NE.AND UP0, UPT, UR49, -0x4, UPT ;  /* 0xfffffffc3100788c */ /* 0x000fe2000bf05270 */
[----:B------:R-:W-:Y:S08]  /*8d30*/  IADD3 R45, PT, PT, R45, 0x1, RZ ;  /* 0x000000012d2d7810 */ /* 0x000ff00007ffe0ff */
[----:B------:R-:W-:Y:S05]  /*8d40*/  BRA.U !UP0, `(.L_x_131) ;  /* 0x0000000108287547 */ /* 0x000fea000b800000 */
[----:B------:R-:W-:Y:S01]  /*8d50*/  ISETP.NE.AND P0, PT, R107, RZ, PT ;  /* 0x000000ff6b00720c */ /* 0x000fe20003f05270 */
[----:B------:R-:W-:Y:S01]  /*8d60*/  IMAD.U32 R2, RZ, RZ, UR51 ;  /* 0x00000033ff027e24 */ /* 0x000fe2000f8e00ff */
[----:B------:R-:W-:Y:S01]  /*8d70*/  UIADD3 UR51, UPT, UPT, UR51, 0x1, URZ ;  /* 0x0000000133337890 */ /* 0x000fe2000fffe0ff */
[----:B------:R-:W-:Y:S03]  /*8d80*/  IMAD.U32 R0, RZ, RZ, UR37 ;  /* 0x00000025ff007e24 */ /* 0x000fe6000f8e00ff */
[----:B------:R-:W-:Y:S04]  /*8d90*/  UISETP.NE.AND UP0, UPT, UR51, 0x4, UPT ;  /* 0x000000043300788c */ /* 0x000fe8000bf05270 */
[----:B------:R-:W-:Y:S03]  /*8da0*/  USEL UR51, UR51, URZ, UP0 ;  /* 0x000000ff33337287 */ /* 0x000fe60008000000 */
[----:B------:R-:W-:Y:S05]  /*8db0*/  @P0 LEA R2, R2, UR48, 0x3 ;  /* 0x0000003002020c11 */ /* 0x000fea000f8e18ff */
[----:B------:R-:W-:Y:S05]  /*8dc0*/  @P0 VIADD R2, R2, 0x50 ;  /* 0x0000005002020836 */ /* 0x000fea0000000000 */
[----:B------:R-:W-:Y:S04]  /*8dd0*/  @P0 PRMT R0, R0, 0x654, R2 ;  /* 0x0000065400000816 */ /* 0x000fe80000000002 */
[----:B------:R2:W-:Y:S03]  /*8de0*/  @P0 SYNCS.ARRIVE.TRANS64.RED.A1T0 RZ, [R0+URZ], RZ ;  /* 0x000000ff00ff09a7 */ /* 0x0005e600081004ff */
.L_x_131:
[----:B------:R-:W-:Y:S01]  /*8df0*/  ISETP.NE.AND P2, PT, R103, RZ, PT ;  /* 0x000000ff6700720c */ /* 0x000fe20003f45270 */
[----:B------:R-:W-:Y:S01]  /*8e00*/  UIADD3 UR49, UPT, UPT, UR49, 0x4, URZ ;  /* 0x0000000431317890 */ /* 0x000fe2000fffe0ff */
[----:B------:R-:W-:Y:S01]  /*8e10*/  ISETP.NE.AND P0, PT, R105, 0x2, PT ;  /* 0x000000026900780c */ /* 0x000fe20003f05270 */
[----:B------:R-:W-:Y:S01]  /*8e20*/  IMAD.IADD R20, R43, 0x1, R86 ;  /* 0x000000012b147824 */ /* 0x000fe200078e0256 */
[----:B------:R-:W-:Y:S01]  /*8e30*/  ISETP.NE.AND P1, PT, R45, 0x4, PT ;  /* 0x000000042d00780c */ /* 0x000fe20003f25270 */
[----:B------:R-:W-:Y:S01]  /*8e40*/  IMAD.IADD R21, R44, 0x1, R87 ;  /* 0x000000012c157824 */ /* 0x000fe200078e0257 */
[----:B------:R-:W-:Y:S02]  /*8e50*/  SEL R2, RZ, 0x1, P0 ;  /* 0x00000001ff027807 */ /* 0x000fe40000000000 */
[----:B--2---:R-:W-:Y:S02]  /*8e60*/  SEL R0, RZ, 0x1, P1 ;  /* 0x00000001ff007807 */ /* 0x004fe40000800000 */
[----:B------:R-:W-:Y:S02]  /*8e70*/  LOP3.LUT R95, R95, R2, RZ, 0x3c, !PT ;  /* 0x000000025f5f7212 */ /* 0x000fe400078e3cff */
[----:B------:R-:W-:Y:S02]  /*8e80*/  LOP3.LUT R96, R96, R0, RZ, 0x3c, !PT ;  /* 0x0000000060607212 */ /* 0x000fe400078e3cff */
[----:B------:R-:W-:Y:S02]  /*8e90*/  @P2 R2UR UR36, R94 ;  /* 0x000000005e2422ca */ /* 0x000fe400000e0000 */
[----:B------:R-:W-:Y:S02]  /*8ea0*/  SEL R105, R105, RZ, P0 ;  /* 0x000000ff69697207 */ /* 0x000fe40000000000 */
[----:B------:R-:W-:Y:S01]  /*8eb0*/  SEL R45, R45, RZ, P1 ;  /* 0x000000ff2d2d7207 */ /* 0x000fe20000800000 */
[----:B------:R-:W-:Y:S10]  /*8ec0*/  @P2 BRA `(.L_x_132) ;  /* 0xffffffc000502947 */ /* 0x000ff4000383ffff */
[----:B------:R-:W-:-:S09]  /*8ed0*/  UISETP.NE.AND UP0, UPT, UR50, URZ, UPT ;  /* 0x000000ff3200728c */ /* 0x000fd2000bf05270 */
[----:B------:R-:W-:Y:S05]  /*8ee0*/  BRA.U !UP0, `(.L_x_133) ;  /* 0x0000000108487547 */ /* 0x000fea000b800000 */
[----:B------:R-:W2:Y:S02]  /*8ef0*/  LDCU.64 UR4, c[0x0][0x890] ;  /* 0x00011200ff0477ac */ /* 0x000ea40008000a00 */
[----:B--2---:R-:W-:-:S04]  /*8f00*/  UISETP.NE.U32.AND UP0, UPT, UR4, URZ, UPT ;  /* 0x000000ff0400728c */ /* 0x004fc8000bf05070 */
[----:B------:R-:W-:-:S09]  /*8f10*/  UISETP.NE.AND.EX UP0, UPT, UR5, URZ, UPT, UP0 ;  /* 0x000000ff0500728c */ /* 0x000fd2000bf05300 */
[----:B------:R-:W-:Y:S05]  /*8f20*/  BRA.U UP0, `(.L_x_134) ;  /* 0x00000001000c7547 */ /* 0x000fea000b800000 */
[----:B------:R-:W-:-:S13]  /*8f30*/  FSETP.NEU.AND P0, PT, R49, RZ, PT ;  /* 0x000000ff3100720b */ /* 0x000fda0003f0d000 */
[----:B------:R-:W-:Y:S05]  /*8f40*/  @!P0 EXIT ;  /* 0x000000000000894d */ /* 0x000fea0003800000 */
[----:B------:R-:W-:Y:S05]  /*8f50*/  BRA `(.L_x_133) ;  /* 0x00000000002c7947 */ /* 0x000fea0003800000 */
.L_x_134:
[----:B------:R-:W-:Y:S01]  /*8f60*/  ISETP.NE.AND P0, PT, R104, RZ, PT ;  /* 0x000000ff6800720c */ /* 0x000fe20003f05270 */
[----:B------:R-:W-:-:S12]  /*8f70*/  BSSY.RECONVERGENT B0, `(.L_x_133) ;  /* 0x0000009000007945 */ /* 0x000fd80003800200 */
[----:B------:R-:W-:Y:S05]  /*8f80*/  @P0 BRA `(.L_x_135) ;  /* 0x0000000000140947 */ /* 0x000fea0003800000 */
[----:B------:R-:W2:Y:S02]  /*8f90*/  LDCU.64 UR4, c[0x0][0x888] ;  /* 0x00011100ff0477ac */ /* 0x000ea40008000a00 */
[----:B--2---:R-:W-:-:S04]  /*8fa0*/  ISETP.NE.U32.AND P0, PT, RZ, UR4, PT ;  /* 0x00000004ff007c0c */ /* 0x004fc8000bf05070 */
[----:B------:R-:W-:-:S13]  /*8fb0*/  ISETP.NE.AND.EX P0, PT, RZ, UR5, PT, P0 ;  /* 0x00000005ff007c0c */ /* 0x000fda000bf05300 */
[----:B------:R-:W-:Y:S05]  /*8fc0*/  @!P0 EXIT ;  /* 0x000000000000894d */ /* 0x000fea0003800000 */
[----:B------:R-:W-:Y:S05]  /*8fd0*/  BRA `(.L_x_136) ;  /* 0x0000000000087947 */ /* 0x000fea0003800000 */
.L_x_135:
[----:B------:R-:W-:-:S13]  /*8fe0*/  FSETP.NEU.AND P0, PT, R49, RZ, PT ;  /* 0x000000ff3100720b */ /* 0x000fda0003f0d000 */
[----:B------:R-:W-:Y:S05]  /*8ff0*/  @!P0 EXIT ;  /* 0x000000000000894d */ /* 0x000fea0003800000 */
.L_x_136:
[----:B------:R-:W-:Y:S05]  /*9000*/  BSYNC.RECONVERGENT B0 ;  /* 0x0000000000007941 */ /* 0x000fea0003800200 */
.L_x_133:
[----:B------:R-:W-:Y:S01]  /*9010*/  ULEA UR4, UR51, UR48, 0x3 ;  /* 0x0000003033047291 */ /* 0x000fe2000f8e18ff */
[----:B------:R-:W-:-:S04]  /*9020*/  DEPBAR.LE SB0, 0x0 ;  /* 0x000080000000791a */ /* 0x000fc80000000000 */
[----:B------:R-:W-:-:S04]  /*9030*/  UIADD3 UR4, UPT, UPT, UR4, 0x50, URZ ;  /* 0x0000005004047890 */ /* 0x000fc8000fffe0ff */
[----:B------:R-:W-:-:S09]  /*9040*/  UPRMT UR4, UR37, 0x654, UR4 ;  /* 0x0000065425047896 */ /* 0x000fd20008000004 */
[----:B------:R-:W-:Y:S01]  /*9050*/  SYNCS.ARRIVE.TRANS64.RED.A1T0 RZ, [UR4], RZ ;  /* 0x000000ffffff79a7 */ /* 0x000fe20008100404 */
[----:B------:R-:W-:Y:S05]  /*9060*/  EXIT ;  /* 0x000000000000794d */ /* 0x000fea0003800000 */
.L_x_24:
[----:B--2---:R2:W4:Y:S02]  /*9070*/  SYNCS.PHASECHK.TRANS64.TRYWAIT P0, [R2+URZ+0xf0], R3 ;  /* 0x0000f003020075a7 */ /* 0x00452400080011ff */
[----:B----4-:R-:W-:Y:S05]  /*9080*/  @!P0 NANOSLEEP.SYNCS 0x989680 ;  /* 0x009896800000895d */ /* 0x010fea0003900000 */
[----:B------:R-:W4:Y:S02]  /*9090*/  @!P0 SYNCS.PHASECHK.TRANS64 P0, [R2+URZ+0xf0], R3 ;  /* 0x0000f003020085a7 */ /* 0x000f2400080010ff */
[----:B----4-:R-:W-:Y:S05]  /*90a0*/  @!P0 BRA `(.L_x_24) ;  /* 0xfffffffc00f08947 */ /* 0x010fea000383ffff */
[----:B------:R-:W-:Y:S05]  /*90b0*/  BRA `(.L_x_137) ;  /* 0xffffff8800007947 */ /* 0x000fea000383ffff */
.L_x_27:
[----:B-1----:R-:W-:-:S07]  /*90c0*/  MOV R2, UR33 ;  /* 0x0000002100027c02 */ /* 0x002fce0008000f00 */
.L_x_138:
[----:B-1----:R1:W2:Y:S02]  /*90d0*/  SYNCS.PHASECHK.TRANS64.TRYWAIT P0, [R2+URZ+0x18], R4 ;  /* 0x00001804020075a7 */ /* 0x0022a400080011ff */
[----:B--2---:R-:W-:Y:S05]  /*90e0*/  @!P0 NANOSLEEP.SYNCS 0x989680 ;  /* 0x009896800000895d */ /* 0x004fea0003900000 */
[----:B------:R-:W2:Y:S02]  /*90f0*/  @!P0 SYNCS.PHASECHK.TRANS64 P0, [R2+URZ+0x18], R4 ;  /* 0x00001804020085a7 */ /* 0x000ea400080010ff */
[----:B--2---:R-:W-:Y:S05]  /*9100*/  @!P0 BRA `(.L_x_138) ;  /* 0xfffffffc00f08947 */ /* 0x004fea000383ffff */
[----:B------:R-:W-:Y:S05]  /*9110*/  BRA `(.L_x_26) ;  /* 0xffffff8800547947 */ /* 0x000fea000383ffff */
.L_x_34:
[----:B-1----:R-:W-:-:S07]  /*9120*/  MOV R2, UR25 ;  /* 0x0000001900027c02 */ /* 0x002fce0008000f00 */
.L_x_139:
[----:B-1----:R1:W2:Y:S02]  /*9130*/  SYNCS.PHASECHK.TRANS64.TRYWAIT P0, [R2+URZ+0x18], R4 ;  /* 0x00001804020075a7 */ /* 0x0022a400080011ff */
[----:B--2---:R-:W-:Y:S05]  /*9140*/  @!P0 NANOSLEEP.SYNCS 0x989680 ;  /* 0x009896800000895d */ /* 0x004fea0003900000 */
[----:B------:R-:W2:Y:S02]  /*9150*/  @!P0 SYNCS.PHASECHK.TRANS64 P0, [R2+URZ+0x18], R4 ;  /* 0x00001804020085a7 */ /* 0x000ea400080010ff */
[----:B--2---:R-:W-:Y:S05]  /*9160*/  @!P0 BRA `(.L_x_139) ;  /* 0xfffffffc00f08947 */ /* 0x004fea000383ffff */
[----:B------:R-:W-:Y:S05]  /*9170*/  BRA `(.L_x_33) ;  /* 0xffffff8c002c7947 */ /* 0x000fea000383ffff */
.L_x_39:
[----:B-1----:R1:W2:Y:S02]  /*9180*/  SYNCS.PHASECHK.TRANS64.TRYWAIT P0, [R2+URZ+0x80], R3 ;  /* 0x00008003020075a7 */ /* 0x0022a400080011ff */
[----:B--2---:R-:W-:Y:S05]  /*9190*/  @!P0 NANOSLEEP.SYNCS 0x989680 ;  /* 0x009896800000895d */ /* 0x004fea0003900000 */
[----:B------:R-:W2:Y:S02]  /*91a0*/  @!P0 SYNCS.PHASECHK.TRANS64 P0, [R2+URZ+0x80], R3 ;  /* 0x00008003020085a7 */ /* 0x000ea400080010ff */
[----:B--2---:R-:W-:Y:S05]  /*91b0*/  @!P0 BRA `(.L_x_39) ;  /* 0xfffffffc00f08947 */ /* 0x004fea000383ffff */
[----:B------:R-:W-:Y:S05]  /*91c0*/  BRA `(.L_x_140) ;  /* 0xffffff8c00e87947 */ /* 0x000fea000383ffff */
.L_x_43:
[----:B---3--:R-:W-:-:S07]  /*91d0*/  MOV R0, UR4 ;  /* 0x0000000400007c02 */ /* 0x008fce0008000f00 */
.L_x_141:
[----:B-1----:R1:W2:Y:S02]  /*91e0*/  SYNCS.PHASECHK.TRANS64.TRYWAIT P0, [R0+URZ], R2 ;  /* 0x00000002000075a7 */ /* 0x0022a400080011ff */
[----:B--2---:R-:W-:Y:S05]  /*91f0*/  @!P0 NANOSLEEP.SYNCS 0x989680 ;  /* 0x009896800000895d */ /* 0x004fea0003900000 */
[----:B------:R-:W2:Y:S02]  /*9200*/  @!P0 SYNCS.PHASECHK.TRANS64 P0, [R0+URZ], R2 ;  /* 0x00000002000085a7 */ /* 0x000ea400080010ff */
[----:B--2---:R-:W-:Y:S05]  /*9210*/  @!P0 BRA `(.L_x_141) ;  /* 0xfffffffc00f08947 */ /* 0x004fea000383ffff */
[----:B------:R-:W-:Y:S05]  /*9220*/  BRA `(.L_x_142) ;  /* 0xffffff9400587947 */ /* 0x000fea000383ffff */
.L_x_44:
[----:B---3--:R-:W-:-:S07]  /*9230*/  MOV R0, UR4 ;  /* 0x0000000400007c02 */ /* 0x008fce0008000f00 */
.L_x_143:
[----:B-1----:R1:W2:Y:S02]  /*9240*/  SYNCS.PHASECHK.TRANS64.TRYWAIT P0, [R0+URZ], R2 ;  /* 0x00000002000075a7 */ /* 0x0022a400080011ff */
[----:B--2---:R-:W-:Y:S05]  /*9250*/  @!P0 NANOSLEEP.SYNCS 0x989680 ;  /* 0x009896800000895d */ /* 0x004fea0003900000 */
[----:B------:R-:W2:Y:S02]  /*9260*/  @!P0 SYNCS.PHASECHK.TRANS64 P0, [R0+URZ], R2 ;  /* 0x00000002000085a7 */ /* 0x000ea400080010ff */
[----:B--2---:R-:W-:Y:S05]  /*9270*/  @!P0 BRA `(.L_x_143) ;  /* 0xfffffffc00f08947 */ /* 0x004fea000383ffff */
[----:B------:R-:W-:Y:S05]  /*9280*/  BRA `(.L_x_144) ;  /* 0xffffff9400647947 */ /* 0x000fea000383ffff */
.L_x_47:
[----:B-1----:R1:W2:Y:S02]  /*9290*/  SYNCS.PHASECHK.TRANS64.TRYWAIT P0, [R0+URZ+0xe0], R4 ;  /* 0x0000e004000075a7 */ /* 0x0022a400080011ff */
[----:B--2---:R-:W-:Y:S05]  /*92a0*/  @!P0 NANOSLEEP.SYNCS 0x989680 ;  /* 0x009896800000895d */ /* 0x004fea0003900000 */
[----:B------:R-:W2:Y:S02]  /*92b0*/  @!P0 SYNCS.PHASECHK.TRANS64 P0, [R0+URZ+0xe0], R4 ;  /* 0x0000e004000085a7 */ /* 0x000ea400080010ff */
[----:B--2---:R-:W-:Y:S05]  /*92c0*/  @!P0 BRA `(.L_x_47) ;  /* 0xfffffffc00f08947 */ /* 0x004fea000383ffff */
[----:B------:R-:W-:Y:S05]  /*92d0*/  BRA `(.L_x_145) ;  /* 0xffffff9400c47947 */ /* 0x000fea000383ffff */
.L_x_48:
[----:B------:R-:W-:-:S07]  /*92e0*/  MOV R0, UR5 ;  /* 0x0000000500007c02 */ /* 0x000fce0008000f00 */
.L_x_146:
[----:B-1----:R1:W2:Y:S02]  /*92f0*/  SYNCS.PHASECHK.TRANS64.TRYWAIT P0, [R0+URZ+0x90], R5 ;  /* 0x00009005000075a7 */ /* 0x0022a400080011ff */
[----:B--2---:R-:W-:Y:S05]  /*9300*/  @!P0 NANOSLEEP.SYNCS 0x989680 ;  /* 0x009896800000895d */ /* 0x004fea0003900000 */
[----:B------:R-:W2:Y:S02]  /*9310*/  @!P0 SYNCS.PHASECHK.TRANS64 P0, [R0+URZ+0x90], R5 ;  /* 0x00009005000085a7 */ /* 0x000ea400080010ff */
[----:B--2---:R-:W-:Y:S05]  /*9320*/  @!P0 BRA `(.L_x_146) ;  /* 0xfffffffc00f08947 */ /* 0x004fea000383ffff */
[----:B------:R-:W-:Y:S05]  /*9330*/  BRA `(.L_x_147) ;  /* 0xffffff9400d47947 */ /* 0x000fea000383ffff */
.L_x_49:
[----:B-1----:R1:W2:Y:S02]  /*9340*/  SYNCS.PHASECHK.TRANS64.TRYWAIT P1, [R0+URZ+0x80], R4 ;  /* 0x00008004000075a7 */ /* 0x0022a400080211ff */
[----:B--2---:R-:W-:Y:S05]  /*9350*/  @!P1 NANOSLEEP.SYNCS 0x989680 ;  /* 0x009896800000995d */ /* 0x004fea0003900000 */
[----:B------:R-:W2:Y:S02]  /*9360*/  @!P1 SYNCS.PHASECHK.TRANS64 P1, [R0+URZ+0x80], R4 ;  /* 0x00008004000095a7 */ /* 0x000ea400080210ff */
[----:B--2---:R-:W-:Y:S05]  /*9370*/  @!P1 BRA `(.L_x_49) ;  /* 0xfffffffc00f09947 */ /* 0x004fea000383ffff */
[----:B------:R-:W-:Y:S05]  /*9380*/  BRA `(.L_x_148) ;  /* 0xffffff9800047947 */ /* 0x000fea000383ffff */
.L_x_52:
[----:B------:R-:W-:-:S07]  /*9390*/  MOV R0, UR5 ;  /* 0x0000000500007c02 */ /* 0x000fce0008000f00 */
.L_x_149:
[----:B-1----:R1:W2:Y:S02]  /*93a0*/  SYNCS.PHASECHK.TRANS64.TRYWAIT P0, [R0+URZ+0x90], R2 ;  /* 0x00009002000075a7 */ /* 0x0022a400080011ff */
[----:B--2---:R-:W-:Y:S05]  /*93b0*/  @!P0 NANOSLEEP.SYNCS 0x989680 ;  /* 0x009896800000895d */ /* 0x004fea0003900000 */
[----:B------:R-:W2:Y:S02]  /*93c0*/  @!P0 SYNCS.PHASECHK.TRANS64 P0, [R0+URZ+0x90], R2 ;  /* 0x00009002000085a7 */ /* 0x000ea400080010ff */
[----:B--2---:R-:W-:Y:S05]  /*93d0*/  @!P0 BRA `(.L_x_149) ;  /* 0xfffffffc00f08947 */ /* 0x004fea000383ffff */
[----:B------:R-:W-:Y:S05]  /*93e0*/  BRA `(.L_x_51) ;  /* 0xffffff9800587947 */ /* 0x000fea000383ffff */
.L_x_59:
[----:B-1----:R1:W2:Y:S02]  /*93f0*/  SYNCS.PHASECHK.TRANS64.TRYWAIT P1, [R0+URZ+0x80], R2 ;  /* 0x00008002000075a7 */ /* 0x0022a400080211ff */
[----:B--2---:R-:W-:Y:S05]  /*9400*/  @!P1 NANOSLEEP.SYNCS 0x989680 ;  /* 0x009896800000995d */ /* 0x004fea0003900000 */
[----:B------:R-:W2:Y:S02]  /*9410*/  @!P1 SYNCS.PHASECHK.TRANS64 P1, [R0+URZ+0x80], R2 ;  /* 0x00008002000095a7 */ /* 0x000ea400080210ff */
[----:B--2---:R-:W-:Y:S05]  /*9420*/  @!P1 BRA `(.L_x_59) ;  /* 0xfffffffc00f09947 */ /* 0x004fea000383ffff */
[----:B------:R-:W-:Y:S05]  /*9430*/  BRA `(.L_x_150) ;  /* 0xffffff9c00cc7947 */ /* 0x000fea000383ffff */
.L_x_60:
[----:B------:R-:W-:-:S07]  /*9440*/  MOV R2, UR7 ;  /* 0x0000000700027c02 */ /* 0x000fce0008000f00 */
.L_x_151:
[----:B-1----:R1:W2:Y:S02]  /*9450*/  SYNCS.PHASECHK.TRANS64.TRYWAIT P0, [R2+URZ+0xc0], R0 ;  /* 0x0000c000020075a7 */ /* 0x0022a400080011ff */
[----:B--2---:R-:W-:Y:S05]  /*9460*/  @!P0 NANOSLEEP.SYNCS 0x989680 ;  /* 0x009896800000895d */ /* 0x004fea0003900000 */
[----:B------:R-:W2:Y:S02]  /*9470*/  @!P0 SYNCS.PHASECHK.TRANS64 P0, [R2+URZ+0xc0], R0 ;  /* 0x0000c000020085a7 */ /* 0x000ea400080010ff */
[----:B--2---:R-:W-:Y:S05]  /*9480*/  @!P0 BRA `(.L_x_151) ;  /* 0xfffffffc00f08947 */ /* 0x004fea000383ffff */
[----:B------:R-:W-:Y:S05]  /*9490*/  BRA `(.L_x_152) ;  /* 0xffffffa000047947 */ /* 0x000fea000383ffff */
.L_x_63:
[----:B------:R-:W-:Y:S07]  /*94a0*/  MOV R0, UR6 ;  /* 0x0000000600007c02 */ /* 0x000fee0008000f00 */
.L_x_153:
[----:B-1----:R1:W2:Y:S02]  /*94b0*/  SYNCS.PHASECHK.TRANS64.TRYWAIT P0, [R0+URZ], R2 ;  /* 0x00000002000075a7 */ /* 0x0022a400080011ff */
[----:B--2---:R-:W-:Y:S05]  /*94c0*/  @!P0 NANOSLEEP.SYNCS 0x989680 ;  /* 0x009896800000895d */ /* 0x004fea0003900000 */
[----:B------:R-:W2:Y:S02]  /*94d0*/  @!P0 SYNCS.PHASECHK.TRANS64 P0, [R0+URZ], R2 ;  /* 0x00000002000085a7 */ /* 0x000ea400080010ff */
[----:B--2---:R-:W-:Y:S05]  /*94e0*/  @!P0 BRA `(.L_x_153) ;  /* 0xfffffffc00f08947 */ /* 0x004fea000383ffff */
[----:B------:R-:W-:Y:S05]  /*94f0*/  BRA `(.L_x_62) ;  /* 0xffffffa000207947 */ /* 0x000fea000383ffff */
.L_x_66:
[----:B------:R-:W-:-:S07]  /*9500*/  MOV R0, UR6 ;  /* 0x0000000600007c02 */ /* 0x000fce0008000f00 */
.L_x_154:
[----:B--2---:R2:W4:Y:S02]  /*9510*/  SYNCS.PHASECHK.TRANS64.TRYWAIT P0, [R0+URZ], R2 ;  /* 0x00000002000075a7 */ /* 0x00452400080011ff */
[----:B----4-:R-:W-:Y:S05]  /*9520*/  @!P0 NANOSLEEP.SYNCS 0x989680 ;  /* 0x009896800000895d */ /* 0x010fea0003900000 */
[----:B------:R-:W4:Y:S02]  /*9530*/  @!P0 SYNCS.PHASECHK.TRANS64 P0, [R0+URZ], R2 ;  /* 0x00000002000085a7 */ /* 0x000f2400080010ff */
[----:B----4-:R-:W-:Y:S05]  /*9540*/  @!P0 BRA `(.L_x_154) ;  /* 0xfffffffc00f08947 */ /* 0x010fea000383ffff */
[----:B------:R-:W-:Y:S05]  /*9550*/  BRA `(.L_x_155) ;  /* 0xffffffa000fc7947 */ /* 0x000fea000383ffff */
.L_x_67:
[----:B------:R-:W-:-:S07]  /*9560*/  MOV R0, UR6 ;  /* 0x0000000600007c02 */ /* 0x000fce0008000f00 */
.L_x_156:
[----:B-1----:R1:W2:Y:S02]  /*9570*/  SYNCS.PHASECHK.TRANS64.TRYWAIT P0, [R0+URZ], R3 ;  /* 0x00000003000075a7 */ /* 0x0022a400080011ff */
[----:B--2---:R-:W-:Y:S05]  /*9580*/  @!P0 NANOSLEEP.SYNCS 0x989680 ;  /* 0x009896800000895d */ /* 0x004fea0003900000 */
[----:B------:R-:W2:Y:S02]  /*9590*/  @!P0 SYNCS.PHASECHK.TRANS64 P0, [R0+URZ], R3 ;  /* 0x00000003000085a7 */ /* 0x000ea400080010ff */
[----:B--2---:R-:W-:Y:S05]  /*95a0*/  @!P0 BRA `(.L_x_156) ;  /* 0xfffffffc00f08947 */ /* 0x004fea000383ffff */
[----:B------:R-:W-:Y:S05]  /*95b0*/  BRA `(.L_x_157) ;  /* 0xffffffa400087947 */ /* 0x000fea000383ffff */
.L_x_68:
[----:B------:R-:W-:-:S07]  /*95c0*/  MOV R0, UR6 ;  /* 0x0000000600007c02 */ /* 0x000fce0008000f00 */
.L_x_158:
[----:B-1----:R1:W2:Y:S02]  /*95d0*/  SYNCS.PHASECHK.TRANS64.TRYWAIT P0, [R0+URZ], R3 ;  /* 0x00000003000075a7 */ /* 0x0022a400080011ff */
[----:B--2---:R-:W-:Y:S05]  /*95e0*/  @!P0 NANOSLEEP.SYNCS 0x989680 ;  /* 0x009896800000895d */ /* 0x004fea0003900000 */
[----:B------:R-:W2:Y:S02]  /*95f0*/  @!P0 SYNCS.PHASECHK.TRANS64 P0, [R0+URZ], R3 ;  /* 0x00000003000085a7 */ /* 0x000ea400080010ff */
[----:B--2---:R-:W-:Y:S05]  /*9600*/  @!P0 BRA `(.L_x_158) ;  /* 0xfffffffc00f08947 */ /* 0x004fea000383ffff */
[----:B------:R-:W-:Y:S05]  /*9610*/  BRA `(.L_x_159) ;  /* 0xffffffa400147947 */ /* 0x000fea000383ffff */
.L_x_69:
[----:B-1----:R-:W-:-:S07]  /*9620*/  MOV R0, UR7 ;  /* 0x0000000700007c02 */ /* 0x002fce0008000f00 */
.L_x_160:
[----:B-1----:R1:W2:Y:S02]  /*9630*/  SYNCS.PHASECHK.TRANS64.TRYWAIT P0, [R0+URZ], R2 ;  /* 0x00000002000075a7 */ /* 0x0022a400080011ff */
[----:B--2---:R-:W-:Y:S05]  /*9640*/  @!P0 NANOSLEEP.SYNCS 0x989680 ;  /* 0x009896800000895d */ /* 0x004fea0003900000 */
[----:B------:R-:W2:Y:S02]  /*9650*/  @!P0 SYNCS.PHASECHK.TRANS64 P0, [R0+URZ], R2 ;  /* 0x00000002000085a7 */ /* 0x000ea400080010ff */
[----:B--2---:R-:W-:Y:S05]  /*9660*/  @!P0 BRA `(.L_x_160) ;  /* 0xfffffffc00f08947 */ /* 0x004fea000383ffff */
[----:B------:R-:W-:Y:S05]  /*9670*/  BRA `(.L_x_161) ;  /* 0xffffffa400207947 */ /* 0x000fea000383ffff */
.L_x_74:
[----:B--2---:R2:W3:Y:S02]  /*9680*/  SYNCS.PHASECHK.TRANS64.TRYWAIT P0, [R0+URZ+0x80], R2 ;  /* 0x00008002000075a7 */ /* 0x0044e400080011ff */
[----:B---3--:R-:W-:Y:S05]  /*9690*/  @!P0 NANOSLEEP.SYNCS 0x989680 ;  /* 0x009896800000895d */ /* 0x008fea0003900000 */
[----:B------:R-:W3:Y:S02]  /*96a0*/  @!P0 SYNCS.PHASECHK.TRANS64 P0, [R0+URZ+0x80], R2 ;  /* 0x00008002000085a7 */ /* 0x000ee400080010ff */
[----:B---3--:R-:W-:Y:S05]  /*96b0*/  @!P0 BRA `(.L_x_74) ;  /* 0xfffffffc00f08947 */ /* 0x008fea000383ffff */
[----:B------:R-:W-:Y:S05]  /*96c0*/  BRA `(.L_x_162) ;  /* 0xffffffa8001c7947 */ /* 0x000fea000383ffff */
.L_x_77:
[----:B------:R-:W-:Y:S07]  /*96d0*/  MOV R0, UR4 ;  /* 0x0000000400007c02 */ /* 0x000fee0008000f00 */
.L_x_163:
[----:B--2---:R2:W3:Y:S02]  /*96e0*/  SYNCS.PHASECHK.TRANS64.TRYWAIT P0, [R0+URZ+0x78], R2 ;  /* 0x00007802000075a7 */ /* 0x0044e400080011ff */
[----:B---3--:R-:W-:Y:S05]  /*96f0*/  @!P0 NANOSLEEP.SYNCS 0x989680 ;  /* 0x009896800000895d */ /* 0x008fea0003900000 */
[----:B------:R-:W3:Y:S02]  /*9700*/  @!P0 SYNCS.PHASECHK.TRANS64 P0, [R0+URZ+0x78], R2 ;  /* 0x00007802000085a7 */ /* 0x000ee400080010ff */
[----:B---3--:R-:W-:Y:S05]  /*9710*/  @!P0 BRA `(.L_x_163) ;  /* 0xfffffffc00f08947 */ /* 0x008fea000383ffff */
[----:B------:R-:W-:Y:S05]  /*9720*/  BRA `(.L_x_76) ;  /* 0xffffffa800fc7947 */ /* 0x000fea000383ffff */
.L_x_80:
[----:B------:R-:W-:Y:S07]  /*9730*/  MOV R0, UR4 ;  /* 0x0000000400007c02 */ /* 0x000fee0008000f00 */
.L_x_164:
[----:B-1----:R1:W2:Y:S02]  /*9740*/  SYNCS.PHASECHK.TRANS64.TRYWAIT P0, [R0+URZ+0x50], R20 ;  /* 0x00005014000075a7 */ /* 0x0022a400080011ff */
[----:B--2---:R-:W-:Y:S05]  /*9750*/  @!P0 NANOSLEEP.SYNCS 0x989680 ;  /* 0x009896800000895d */ /* 0x004fea0003900000 */
[----:B------:R-:W2:Y:S02]  /*9760*/  @!P0 SYNCS.PHASECHK.TRANS64 P0, [R0+URZ+0x50], R20 ;  /* 0x00005014000085a7 */ /* 0x000ea400080010ff */
[----:B--2---:R-:W-:Y:S05]  /*9770*/  @!P0 BRA `(.L_x_164) ;  /* 0xfffffffc00f08947 */ /* 0x004fea000383ffff */
[----:B------:R-:W-:Y:S05]  /*9780*/  BRA `(.L_x_165) ;  /* 0xffffffac00787947 */ /* 0x000fea000383ffff */
.L_x_81:
[----:B------:R-:W-:Y:S07]  /*9790*/  MOV R0, UR4 ;  /* 0x0000000400007c02 */ /* 0x000fee0008000f00 */
.L_x_166:
[----:B-1----:R1:W2:Y:S02]  /*97a0*/  SYNCS.PHASECHK.TRANS64.TRYWAIT P0, [R0+URZ+0x58], R20 ;  /* 0x00005814000075a7 */ /* 0x0022a400080011ff */
[----:B--2---:R-:W-:Y:S05]  /*97b0*/  @!P0 NANOSLEEP.SYNCS 0x989680 ;  /* 0x009896800000895d */ /* 0x004fea0003900000 */
[----:B------:R-:W2:Y:S02]  /*97c0*/  @!P0 SYNCS.PHASECHK.TRANS64 P0, [R0+URZ+0x58], R20 ;  /* 0x00005814000085a7 */ /* 0x000ea400080010ff */
[----:B--2---:R-:W-:Y:S05]  /*97d0*/  @!P0 BRA `(.L_x_166) ;  /* 0xfffffffc00f08947 */ /* 0x004fea000383ffff */
[----:B------:R-:W-:Y:S05]  /*97e0*/  BRA `(.L_x_167) ;  /* 0xffffffac00b07947 */ /* 0x000fea000383ffff */
.L_x_82:
[----:B------:R-:W-:Y:S07]  /*97f0*/  MOV R0, UR4 ;  /* 0x0000000400007c02 */ /* 0x000fee0008000f00 */
.L_x_168:
[----:B-1----:R1:W2:Y:S02]  /*9800*/  SYNCS.PHASECHK.TRANS64.TRYWAIT P0, [R0+URZ+0x60], R20 ;  /* 0x00006014000075a7 */ /* 0x0022a400080011ff */
[----:B--2---:R-:W-:Y:S05]  /*9810*/  @!P0 NANOSLEEP.SYNCS 0x989680 ;  /* 0x009896800000895d */ /* 0x004fea0003900000 */
[----:B------:R-:W2:Y:S02]  /*9820*/  @!P0 SYNCS.PHASECHK.TRANS64 P0, [R0+URZ+0x60], R20 ;  /* 0x00006014000085a7 */ /* 0x000ea400080010ff */
[----:B--2---:R-:W-:Y:S05]  /*9830*/  @!P0 BRA `(.L_x_168) ;  /* 0xfffffffc00f08947 */ /* 0x004fea000383ffff */
[----:B------:R-:W-:Y:S05]  /*9840*/  BRA `(.L_x_169) ;  /* 0xffffffac00f47947 */ /* 0x000fea000383ffff */
.L_x_83:
[----:B------:R-:W-:Y:S07]  /*9850*/  MOV R0, UR4 ;  /* 0x0000000400007c02 */ /* 0x000fee0008000f00 */
.L_x_170:
[----:B-1----:R1:W2:Y:S02]  /*9860*/  SYNCS.PHASECHK.TRANS64.TRYWAIT P0, [R0+URZ+0x68], R20 ;  /* 0x00006814000075a7 */ /* 0x0022a400080011ff */
[----:B--2---:R-:W-:Y:S05]  /*9870*/  @!P0 NANOSLEEP.SYNCS 0x989680 ;  /* 0x009896800000895d */ /* 0x004fea0003900000 */
[----:B------:R-:W2:Y:S02]  /*9880*/  @!P0 SYNCS.PHASECHK.TRANS64 P0, [R0+URZ+0x68], R20 ;  /* 0x00006814000085a7 */ /* 0x000ea400080010ff */
[----:B--2---:R-:W-:Y:S05]  /*9890*/  @!P0 BRA `(.L_x_170) ;  /* 0xfffffffc00f08947 */ /* 0x004fea000383ffff */
[----:B------:R-:W-:Y:S05]  /*98a0*/  BRA `(.L_x_171) ;  /* 0xffffffb000787947 */ /* 0x000fea000383ffff */
.L_x_85:
[----:B------:R-:W-:-:S07]  /*98b0*/  MOV R0, UR4 ;  /* 0x0000000400007c02 */ /* 0x000fce0008000f00 */
.L_x_172:
[----:B-1----:R1:W3:Y:S02]  /*98c0*/  SYNCS.PHASECHK.TRANS64.TRYWAIT P0, [R0+URZ+0x50], R2 ;  /* 0x00005002000075a7 */ /* 0x0022e400080011ff */
[----:B---3--:R-:W-:Y:S05]  /*98d0*/  @!P0 NANOSLEEP.SYNCS 0x989680 ;  /* 0x009896800000895d */ /* 0x008fea0003900000 */
[----:B------:R-:W3:Y:S02]  /*98e0*/  @!P0 SYNCS.PHASECHK.TRANS64 P0, [R0+URZ+0x50], R2 ;  /* 0x00005002000085a7 */ /* 0x000ee400080010ff */
[----:B---3--:R-:W-:Y:S05]  /*98f0*/  @!P0 BRA `(.L_x_172) ;  /* 0xfffffffc00f08947 */ /* 0x008fea000383ffff */
[----:B------:R-:W-:Y:S05]  /*9900*/  BRA `(.L_x_173) ;  /* 0xffffffb000e87947 */ /* 0x000fea000383ffff */
.L_x_86:
[----:B-1----:R-:W-:-:S07]  /*9910*/  MOV R0, UR4 ;  /* 0x0000000400007c02 */ /* 0x002fce0008000f00 */
.L_x_174:
[----:B-1----:R1:W3:Y:S02]  /*9920*/  SYNCS.PHASECHK.TRANS64.TRYWAIT P0, [R0+URZ+0x58], R2 ;  /* 0x00005802000075a7 */ /* 0x0022e400080011ff */
[----:B---3--:R-:W-:Y:S05]  /*9930*/  @!P0 NANOSLEEP.SYNCS 0x989680 ;  /* 0x009896800000895d */ /* 0x008fea0003900000 */
[----:B------:R-:W3:Y:S02]  /*9940*/  @!P0 SYNCS.PHASECHK.TRANS64 P0, [R0+URZ+0x58], R2 ;  /* 0x00005802000085a7 */ /* 0x000ee400080010ff */
[----:B---3--:R-:W-:Y:S05]  /*9950*/  @!P0 BRA `(.L_x_174) ;  /* 0xfffffffc00f08947 */ /* 0x008fea000383ffff */
[----:B------:R-:W-:Y:S05]  /*9960*/  BRA `(.L_x_175) ;  /* 0xffffffb000d87947 */ /* 0x000fea000383ffff */
.L_x_87:
[----:B-1----:R-:W-:-:S07]  /*9970*/  MOV R0, UR4 ;  /* 0x0000000400007c02 */ /* 0x002fce0008000f00 */
.L_x_176:
[----:B-1----:R1:W3:Y:S02]  /*9980*/  SYNCS.PHASECHK.TRANS64.TRYWAIT P0, [R0+URZ+0x60], R2 ;  /* 0x00006002000075a7 */ /* 0x0022e400080011ff */
[----:B---3--:R-:W-:Y:S05]  /*9990*/  @!P0 NANOSLEEP.SYNCS 0x989680 ;  /* 0x009896800000895d */ /* 0x008fea0003900000 */
[----:B------:R-:W3:Y:S02]  /*99a0*/  @!P0 SYNCS.PHASECHK.TRANS64 P0, [R0+URZ+0x60], R2 ;  /* 0x00006002000085a7 */ /* 0x000ee400080010ff */
[----:B---3--:R-:W-:Y:S05]  /*99b0*/  @!P0 BRA `(.L_x_176) ;  /* 0xfffffffc00f08947 */ /* 0x008fea000383ffff */
[----:B------:R-:W-:Y:S05]  /*99c0*/  BRA `(.L_x_177) ;  /* 0xffffffb000c87947 */ /* 0x000fea000383ffff */
.L_x_89:
[----:B--2---:R2:W4:Y:S02]  /*99d0*/  SYNCS.PHASECHK.TRANS64.TRYWAIT P0, [R0+URZ+0x80], R2 ;  /* 0x00008002000075a7 */ /* 0x00452400080011ff */
[----:B----4-:R-:W-:Y:S05]  /*99e0*/  @!P0 NANOSLEEP.SYNCS 0x989680 ;  /* 0x009896800000895d */ /* 0x010fea0003900000 */
[----:B------:R-:W4:Y:S02]  /*99f0*/  @!P0 SYNCS.PHASECHK.TRANS64 P0, [R0+URZ+0x80], R2 ;  /* 0x00008002000085a7 */ /* 0x000f2400080010ff */
[----:B----4-:R-:W-:Y:S05]  /*9a00*/  @!P0 BRA `(.L_x_89) ;  /* 0xfffffffc00f08947 */ /* 0x010fea000383ffff */
[----:B------:R-:W-:Y:S05]  /*9a10*/  BRA `(.L_x_178) ;  /* 0xffffffb400907947 */ /* 0x000fea000383ffff */
.L_x_100:
[----:B-1----:R-:W-:Y:S04]  /*9a20*/  MOV R2, UR48 ;  /* 0x0000003000027c02 */ /* 0x002fe80008000f00 */
[----:B------:R1:W3:Y:S03]  /*9a30*/  SYNCS.PHASECHK.TRANS64.TRYWAIT P1, [R2+URZ+0x30], R3 ;  /* 0x00003003020075a7 */ /* 0x0002e600080211ff */
[----:B---3--:R-:W-:Y:S05]  /*9a40*/  @!P1 NANOSLEEP.SYNCS 0x989680 ;  /* 0x009896800000995d */ /* 0x008fea0003900000 */
[----:B------:R-:W3:Y:S02]  /*9a50*/  @!P1 SYNCS.PHASECHK.TRANS64 P1, [R2+URZ+0x30], R3 ;  /* 0x00003003020095a7 */ /* 0x000ee400080210ff */
[----:B---3--:R-:W-:Y:S05]  /*9a60*/  @!P1 BRA `(.L_x_100) ;  /* 0xfffffffc00ec9947 */ /* 0x008fea000383ffff */
[----:B------:R-:W-:Y:S05]  /*9a70*/  BRA `(.L_x_99) ;  /* 0xffffffc0009c7947 */ /* 0x000fea000383ffff */
.L_x_102:
[----:B-1----:R1:W4:Y:S02]  /*9a80*/  SYNCS.PHASECHK.TRANS64.TRYWAIT P0, [R64+URZ+0xa0], R0 ;  /* 0x0000a000400075a7 */ /* 0x00232400080011ff */
[----:B----4-:R-:W-:Y:S05]  /*9a90*/  @!P0 NANOSLEEP.SYNCS 0x989680 ;  /* 0x009896800000895d */ /* 0x010fea0003900000 */
[----:B------:R-:W4:Y:S02]  /*9aa0*/  @!P0 SYNCS.PHASECHK.TRANS64 P0, [R64+URZ+0xa0], R0 ;  /* 0x0000a000400085a7 */ /* 0x000f2400080010ff */
[----:B----4-:R-:W-:Y:S05]  /*9ab0*/  @!P0 BRA `(.L_x_102) ;  /* 0xfffffffc00f08947 */ /* 0x010fea000383ffff */
[----:B------:R-:W-:Y:S05]  /*9ac0*/  BRA `(.L_x_101) ;  /* 0xffffffc000c47947 */ /* 0x000fea000383ffff */
.L_x_111:
[----:B--2---:R2:W4:Y:S02]  /*9ad0*/  SYNCS.PHASECHK.TRANS64.TRYWAIT P0, [R2+URZ+0x30], R0 ;  /* 0x00003000020075a7 */ /* 0x00452400080011ff */
[----:B----4-:R-:W-:Y:S05]  /*9ae0*/  @!P0 NANOSLEEP.SYNCS 0x989680 ;  /* 0x009896800000895d */ /* 0x010fea0003900000 */
[----:B------:R-:W4:Y:S02]  /*9af0*/  @!P0 SYNCS.PHASECHK.TRANS64 P0, [R2+URZ+0x30], R0 ;  /* 0x00003000020085a7 */ /* 0x000f2400080010ff */
[----:B----4-:R-:W-:Y:S05]  /*9b00*/  @!P0 BRA `(.L_x_111) ;  /* 0xfffffffc00f08947 */ /* 0x010fea000383ffff */
[----:B------:R-:W-:Y:S05]  /*9b10*/  BRA `(.L_x_110) ;  /* 0xffffffcc00a07947 */ /* 0x000fea000383ffff */
.L_x_119:
[----:B--2---:R2:W4:Y:S02]  /*9b20*/  SYNCS.PHASECHK.TRANS64.TRYWAIT P0, [R0+URZ+0x30], R6 ;  /* 0x00003006000075a7 */ /* 0x00452400080011ff */
[----:B----4-:R-:W-:Y:S05]  /*9b30*/  @!P0 NANOSLEEP.SYNCS 0x989680 ;  /* 0x009896800000895d */ /* 0x010fea0003900000 */
[----:B------:R-:W4:Y:S02]  /*9b40*/  @!P0 SYNCS.PHASECHK.TRANS64 P0, [R0+URZ+0x30], R6 ;  /* 0x00003006000085a7 */ /* 0x000f2400080010ff */
[----:B----4-:R-:W-:Y:S05]  /*9b50*/  @!P0 BRA `(.L_x_119) ;  /* 0xfffffffc00f08947 */ /* 0x010fea000383ffff */
[----:B------:R-:W-:Y:S05]  /*9b60*/  BRA `(.L_x_118) ;  /* 0xffffffd800a07947 */ /* 0x000fea000383ffff */
.L_x_127:
[----:B--2---:R2:W4:Y:S02]  /*9b70*/  SYNCS.PHASECHK.TRANS64.TRYWAIT P0, [R0+URZ+0x30], R5 ;  /* 0x00003005000075a7 */ /* 0x00452400080011ff */
[----:B----4-:R-:W-:Y:S05]  /*9b80*/  @!P0 NANOSLEEP.SYNCS 0x989680 ;  /* 0x009896800000895d */ /* 0x010fea0003900000 */
[----:B------:R-:W4:Y:S02]  /*9b90*/  @!P0 SYNCS.PHASECHK.TRANS64 P0, [R0+URZ+0x30], R5 ;  /* 0x00003005000085a7 */ /* 0x000f2400080010ff */
[----:B----4-:R-:W-:Y:S05]  /*9ba0*/  @!P0 BRA `(.L_x_127) ;  /* 0xfffffffc00f08947 */ /* 0x010fea000383ffff */
[----:B------:R-:W-:Y:S05]  /*9bb0*/  BRA `(.L_x_126) ;  /* 0xffffffe400a07947 */ /* 0x000fea000383ffff */
        .weak           $__internal_0_$__cuda_sm10x_tcgen05_guardrail_trap_col_being_dealloced_not_returned_by_alloc
        .type           $__internal_0_$__cuda_sm10x_tcgen05_guardrail_trap_col_being_dealloced_not_returned_by_alloc,@function
        .size           $__internal_0_$__cuda_sm10x_tcgen05_guardrail_trap_col_being_dealloced_not_returned_by_alloc,($__internal_1_$__cuda_sm10x_tcgen05_guardrail_trap_phase_invalid_during_alloc - $__internal_0_$__cuda_sm10x_tcgen05_guardrail_trap_col_being_dealloced_not_returned_by_alloc)
$__internal_0_$__cuda_sm10x_tcgen05_guardrail_trap_col_being_dealloced_not_returned_by_alloc:
[----:B------:R-:W-:Y:S05]  /*9bc0*/  BPT.TRAP 0x1 ;  /* 0x000000040000795c */ /* 0x000fea0000300000 */
[----:B------:R-:W-:-:S04]  /*9bd0*/  HFMA2 R3, -RZ, RZ, 0, 0 ;  /* 0x00000000ff037431 */ /* 0x000fc800000001ff */
[----:B------:R-:W-:Y:S05]  /*9be0*/  RET.REL.NODEC R2 `(_ZN7cutlass13device_kernelINS_4gemm6kernel13GemmUniversalIN4cute5tupleIJiiiiEEENS1_10collective13CollectiveMmaINS1_35MainloopSm100TmaUmmaWarpSpecializedILi3ELi2ELi4ENS5_IJNS4_1CILi1EEENSA_ILi8EEESB_EEEEENS5_IJNSA_ILi128EEESF_NSA_ILi64EEEEEENS_6half_tENS5_IJSB_llEEESI_NS5_IJlSB_lEEENS4_8TiledMMAINS4_8MMA_AtomIJNS4_20SM100_MMA_F16BF16_SSISI_SI_fLi128ELi128ELNS4_4UMMA5MajorE1ELSP_0ELNSO_7ScaleInE0ELSQ_0EEEEEENS4_6LayoutINS5_IJSB_SB_SB_EEENS5_IJNSA_ILi0EEESV_SV_EEEEENS5_IJNS4_10UnderscoreESY_SY_EEEEENS4_23SM90_TMA_LOAD_MULTICASTENS4_14ComposedLayoutINS4_7SwizzleILi3ELi4ELi3EEENS4_18smem_ptr_flag_bitsILi16EEENST_INS5_IJSG_SC_EEENS5_IJSB_SG_EEEEEEEvNS4_8identityENS4_13SM90_TMA_LOADENS12_IS14_S16_NST_INS5_IJSC_SG_EEENS5_IJSG_SB_EEEEEEEvS1B_EENS_8epilogue10collective18CollectiveEpilogueINS1I_23Sm100TmaWarpSpecializedILi4ELi2ELi32ELb1ELb0EEEJSH_NS5_IJNST_ISF_SB_EENST_INSA_ILi32EEESB_EEEEESI_SK_SI_SK_NS1I_6fusion15FusionCallbacksIS1M_NS1R_17LinearCombinationISI_fSI_fLNS_15FloatRoundStyleE2EEESH_S1Q_JEEENS4_5SM1004TMEM4LOAD26SM100_TMEM_LOAD_32dp32b32xES1C_NS12_INS13_ILi2ELi4ELi3EEES16_NST_INS5_IJSC_S1O_EEENS5_IJS1O_SB_EEEEEEENS4_39AutoVectorizingCopyWithAssumedAlignmentILi128EEENS4_14SM90_TMA_STOREES25_S27_S27_EEEvvEEEEvNT_6ParamsE) ;  /* 0xffffff6402047950 */ /* 0x000fea0003c3ffff */
        .weak           $__internal_1_$__cuda_sm10x_tcgen05_guardrail_trap_phase_invalid_during_alloc
        .type           $__internal_1_$__cuda_sm10x_tcgen05_guardrail_trap_phase_invalid_during_alloc,@function
        .size           $__internal_1_$__cuda_sm10x_tcgen05_guardrail_trap_phase_invalid_during_alloc,($__internal_2_$__cuda_sm10x_tcgen05_guardrail_trap_unallocated_columns_being_dealloced - $__internal_1_$__cuda_sm10x_tcgen05_guardrail_trap_phase_invalid_during_alloc)
$__internal_1_$__cuda_sm10x_tcgen05_guardrail_trap_phase_invalid_during_alloc:
[----:B------:R-:W-:Y:S05]  /*9bf0*/  BPT.TRAP 0x1 ;  /* 0x000000040000795c */ /* 0x000fea0000300000 */
[----:B------:R-:W-:-:S04]  /*9c00*/  MOV R3, 0x0 ;  /* 0x0000000000037802 */ /* 0x000fc80000000f00 */
[----:B------:R-:W-:Y:S05]  /*9c10*/  RET.REL.NODEC R2 `(_ZN7cutlass13device_kernelINS_4gemm6kernel13GemmUniversalIN4cute5tupleIJiiiiEEENS1_10collective13CollectiveMmaINS1_35MainloopSm100TmaUmmaWarpSpecializedILi3ELi2ELi4ENS5_IJNS4_1CILi1EEENSA_ILi8EEESB_EEEEENS5_IJNSA_ILi128EEESF_NSA_ILi64EEEEEENS_6half_tENS5_IJSB_llEEESI_NS5_IJlSB_lEEENS4_8TiledMMAINS4_8MMA_AtomIJNS4_20SM100_MMA_F16BF16_SSISI_SI_fLi128ELi128ELNS4_4UMMA5MajorE1ELSP_0ELNSO_7ScaleInE0ELSQ_0EEEEEENS4_6LayoutINS5_IJSB_SB_SB_EEENS5_IJNSA_ILi0EEESV_SV_EEEEENS5_IJNS4_10UnderscoreESY_SY_EEEEENS4_23SM90_TMA_LOAD_MULTICASTENS4_14ComposedLayoutINS4_7SwizzleILi3ELi4ELi3EEENS4_18smem_ptr_flag_bitsILi16EEENST_INS5_IJSG_SC_EEENS5_IJSB_SG_EEEEEEEvNS4_8identityENS4_13SM90_TMA_LOADENS12_IS14_S16_NST_INS5_IJSC_SG_EEENS5_IJSG_SB_EEEEEEEvS1B_EENS_8epilogue10collective18CollectiveEpilogueINS1I_23Sm100TmaWarpSpecializedILi4ELi2ELi32ELb1ELb0EEEJSH_NS5_IJNST_ISF_SB_EENST_INSA_ILi32EEESB_EEEEESI_SK_SI_SK_NS1I_6fusion15FusionCallbacksIS1M_NS1R_17LinearCombinationISI_fSI_fLNS_15FloatRoundStyleE2EEESH_S1Q_JEEENS4_5SM1004TMEM4LOAD26SM100_TMEM_LOAD_32dp32b32xES1C_NS12_INS13_ILi2ELi4ELi3EEES16_NST_INS5_IJSC_S1O_EEENS5_IJS1O_SB_EEEEEEENS4_39AutoVectorizingCopyWithAssumedAlignmentILi128EEENS4_14SM90_TMA_STOREES25_S27_S27_EEEvvEEEEvNT_6ParamsE) ;  /* 0xffffff6002f87950 */ /* 0x000fea0003c3ffff */
        .weak           $__internal_2_$__cuda_sm10x_tcgen05_guardrail_trap_unallocated_columns_being_dealloced
        .type           $__internal_2_$__cuda_sm10x_tcgen05_guardrail_trap_unallocated_columns_being_dealloced,@function
        .size           $__internal_2_$__cuda_sm10x_tcgen05_guardrail_trap_unallocated_columns_being_dealloced,(.L_x_180 - $__internal_2_$__cuda_sm10x_tcgen05_guardrail_trap_unallocated_columns_being_dealloced)
$__internal_2_$__cuda_sm10x_tcgen05_guardrail_trap_unallocated_columns_being_dealloced:
[----:B------:R-:W-:Y:S05]  /*9c20*/  BPT.TRAP 0x1 ;  /* 0x000000040000795c */ /* 0x000fea0000300000 */
[----:B------:R-:W-:-:S04]  /*9c30*/  HFMA2 R3, -RZ, RZ, 0, 0 ;  /* 0x00000000ff037431 */ /* 0x000fc800000001ff */
[----:B------:R-:W-:Y:S05]  /*9c40*/  RET.REL.NODEC R2 `(_ZN7cutlass13device_kernelINS_4gemm6kernel13GemmUniversalIN4cute5tupleIJiiiiEEENS1_10collective13CollectiveMmaINS1_35MainloopSm100TmaUmmaWarpSpecializedILi3ELi2ELi4ENS5_IJNS4_1CILi1EEENSA_ILi8EEESB_EEEEENS5_IJNSA_ILi128EEESF_NSA_ILi64EEEEEENS_6half_tENS5_IJSB_llEEESI_NS5_IJlSB_lEEENS4_8TiledMMAINS4_8MMA_AtomIJNS4_20SM100_MMA_F16BF16_SSISI_SI_fLi128ELi128ELNS4_4UMMA5MajorE1ELSP_0ELNSO_7ScaleInE0ELSQ_0EEEEEENS4_6LayoutINS5_IJSB_SB_SB_EEENS5_IJNSA_ILi0EEESV_SV_EEEEENS5_IJNS4_10UnderscoreESY_SY_EEEEENS4_23SM90_TMA_LOAD_MULTICASTENS4_14ComposedLayoutINS4_7SwizzleILi3ELi4ELi3EEENS4_18smem_ptr_flag_bitsILi16EEENST_INS5_IJSG_SC_EEENS5_IJSB_SG_EEEEEEEvNS4_8identityENS4_13SM90_TMA_LOADENS12_IS14_S16_NST_INS5_IJSC_SG_EEENS5_IJSG_SB_EEEEEEEvS1B_EENS_8epilogue10collective18CollectiveEpilogueINS1I_23Sm100TmaWarpSpecializedILi4ELi2ELi32ELb1ELb0EEEJSH_NS5_IJNST_ISF_SB_EENST_INSA_ILi32EEESB_EEEEESI_SK_SI_SK_NS1I_6fusion15FusionCallbacksIS1M_NS1R_17LinearCombinationISI_fSI_fLNS_15FloatRoundStyleE2EEESH_S1Q_JEEENS4_5SM1004TMEM4LOAD26SM100_TMEM_LOAD_32dp32b32xES1C_NS12_INS13_ILi2ELi4ELi3EEES16_NST_INS5_IJSC_S1O_EEENS5_IJS1O_SB_EEEEEEENS4_39AutoVectorizingCopyWithAssumedAlignmentILi128EEENS4_14SM90_TMA_STOREES25_S27_S27_EEEvvEEEEvNT_6ParamsE) ;  /* 0xffffff6002ec7950 */ /* 0x000fea0003c3ffff */
.L_x_179:
[----:B------:R-:W-:-:S00]  /*9c50*/  BRA `(.L_x_179) ;  /* 0xfffffffc00fc7947 */ /* 0x000fc0000383ffff */
[----:B------:R-:W-:-:S00]  /*9c60*/  NOP ;  /* 0x0000000000007918 */ /* 0x000fc00000000000 */
        /* <DEDUP_REMOVED lines=9> */
.L_x_180:


//--------------------- .nv.global.init           --------------------------
	.section	.nv.global.init,"aw",@progbits
.nv.global.init:
	.type		$str$27,@object
	.size		$str$27,($str$28 - $str$27)
$str$27:
        /*0000*/ 	.byte	0x28, 0x61, 0x64, 0x64, 0x72, 0x65, 0x73, 0x73, 0x20, 0x26, 0x20, 0x6d, 0x61, 0x73, 0x6b, 0x29
        /*0010*/ 	.byte	0x20, 0x3d, 0x3d, 0x20, 0x30, 0x00
	.type		$str$28,@object
	.size		$str$28,($str$26 - $str$28)
$str$28:
        /*0016*/ 	.byte	0x2f, 0x74, 0x6d, 0x70, 0x2f, 0x63, 0x75, 0x74, 0x6c, 0x61, 0x73, 0x73, 0x5f, 0x73, 0x77, 0x65
        /*0026*/ 	.byte	0x65, 0x70, 0x5f, 0x73, 0x72, 0x63, 0x2f, 0x69, 0x6e, 0x63, 0x6c, 0x75, 0x64, 0x65, 0x2f, 0x63
        /*0036*/ 	.byte	0x75, 0x74, 0x65, 0x2f, 0x70, 0x6f, 0x69, 0x6e, 0x74, 0x65, 0x72, 0x5f, 0x66, 0x6c, 0x61, 0x67
        /*0046*/ 	.byte	0x67, 0x65, 0x64, 0x2e, 0x68, 0x70, 0x70, 0x00
	.type		$str$26,@object
	.size		$str$26,($str$25 - $str$26)
$str$26:
        /*004e*/ 	.byte	0x2f, 0x74, 0x6d, 0x70, 0x2f, 0x63, 0x75, 0x74, 0x6c, 0x61, 0x73, 0x73, 0x5f, 0x73, 0x77, 0x65
        /*005e*/ 	.byte	0x65, 0x70, 0x5f, 0x73, 0x72, 0x63, 0x2f, 0x69, 0x6e, 0x63, 0x6c, 0x75, 0x64, 0x65, 0x2f, 0x63
        /*006e*/ 	.byte	0x75, 0x74, 0x65, 0x2f, 0x61, 0x74, 0x6f, 0x6d, 0x2f, 0x63, 0x6f, 0x70, 0x79, 0x5f, 0x74, 0x72
        /*007e*/ 	.byte	0x61, 0x69, 0x74, 0x73, 0x5f, 0x73, 0x6d, 0x31, 0x30, 0x30, 0x2e, 0x68, 0x70, 0x70, 0x00
	.type		$str$25,@object
	.size		$str$25,(__unnamed_1 - $str$25)
$str$25:
        /*008d*/ 	.byte	0x28, 0x28, 0x75, 0x69, 0x6e, 0x74, 0x33, 0x32, 0x5f, 0x74, 0x28, 0x74, 0x68, 0x72, 0x65, 0x61
        /*009d*/ 	.byte	0x64, 0x49, 0x64, 0x78, 0x2e, 0x78, 0x29, 0x20, 0x2f, 0x20, 0x33, 0x32, 0x29, 0x20, 0x25, 0x20
        /*00ad*/ 	.byte	0x34, 0x29, 0x20, 0x3d, 0x3d, 0x20, 0x28, 0x28, 0x28, 0x74, 0x6d, 0x65, 0x6d, 0x5f, 0x61, 0x64
        /*00bd*/ 	.byte	0x64, 0x72, 0x20, 0x3e, 0x3e, 0x20, 0x31, 0x36, 0x29, 0x20, 0x2f, 0x20, 0x33, 0x32, 0x29, 0x20
        /*00cd*/ 	.byte	0x25, 0x20, 0x34, 0x29, 0x00
	.type		__unnamed_1,@object
	.size		__unnamed_1,(__unnamed_2 - __unnamed_1)
__unnamed_1:
        /*00d2*/ 	.byte	0x61, 0x75, 0x74, 0x6f, 0x20, 0x63, 0x75, 0x74, 0x65, 0x3a, 0x3a, 0x61, 0x73, 0x5f, 0x70, 0x6f
        /* <DEDUP_REMOVED lines=24> */
        /*0262*/ 	.byte	0x3e, 0x3e, 0x3e, 0x3e, 0x5d, 0x00
	.type		__unnamed_2,@object
	.size		__unnamed_2,(.L_2 - __unnamed_2)
__unnamed_2:
        /* <DEDUP_REMOVED lines=42> */
        /*0508*/ 	.byte	0x3e, 0x3e, 0x5d, 0x00
.L_2:


//--------------------- .nv.shared._ZN7cutlass13device_kernelINS_4gemm6kernel13GemmUniversalIN4cute5tupleIJiiiiEEENS1_10collective13CollectiveMmaINS1_35MainloopSm100TmaUmmaWarpSpecializedILi3ELi2ELi4ENS5_IJNS4_1CILi1EEENSA_ILi8EEESB_EEEEENS5_IJNSA_ILi128EEESF_NSA_ILi64EEEEEENS_6half_tENS5_IJSB_llEEESI_NS5_IJlSB_lEEENS4_8TiledMMAINS4_8MMA_AtomIJNS4_20SM100_MMA_F16BF16_SSISI_SI_fLi128ELi128ELNS4_4UMMA5MajorE1ELSP_0ELNSO_7ScaleInE0ELSQ_0EEEEEENS4_6LayoutINS5_IJSB_SB_SB_EEENS5_IJNSA_ILi0EEESV_SV_EEEEENS5_IJNS4_10UnderscoreESY_SY_EEEEENS4_23SM90_TMA_LOAD_MULTICASTENS4_14ComposedLayoutINS4_7SwizzleILi3ELi4ELi3EEENS4_18smem_ptr_flag_bitsILi16EEENST_INS5_IJSG_SC_EEENS5_IJSB_SG_EEEEEEEvNS4_8identityENS4_13SM90_TMA_LOADENS12_IS14_S16_NST_INS5_IJSC_SG_EEENS5_IJSG_SB_EEEEEEEvS1B_EENS_8epilogue10collective18CollectiveEpilogueINS1I_23Sm100TmaWarpSpecializedILi4ELi2ELi32ELb1ELb0EEEJSH_NS5_IJNST_ISF_SB_EENST_INSA_ILi32EEESB_EEEEESI_SK_SI_SK_NS1I_6fusion15FusionCallbacksIS1M_NS1R_17LinearCombinationISI_fSI_fLNS_15FloatRoundStyleE2EEESH_S1Q_JEEENS4_5SM1004TMEM4LOAD26SM100_TMEM_LOAD_32dp32b32xES1C_NS12_INS13_ILi2ELi4ELi3EEES16_NST_INS5_IJSC_S1O_EEENS5_IJS1O_SB_EEEEEEENS4_39AutoVectorizingCopyWithAssumedAlignmentILi128EEENS4_14SM90_TMA_STOREES25_S27_S27_EEEvvEEEEvNT_6ParamsE --------------------------
	.section	.nv.shared._ZN7cutlass13device_kernelINS_4gemm6kernel13GemmUniversalIN4cute5tupleIJiiiiEEENS1_10collective13CollectiveMmaINS1_35MainloopSm100TmaUmmaWarpSpecializedILi3ELi2ELi4ENS5_IJNS4_1CILi1EEENSA_ILi8EEESB_EEEEENS5_IJNSA_ILi128EEESF_NSA_ILi64EEEEEENS_6half_tENS5_IJSB_llEEESI_NS5_IJlSB_lEEENS4_8TiledMMAINS4_8MMA_AtomIJNS4_20SM100_MMA_F16BF16_SSISI_SI_fLi128ELi128ELNS4_4UMMA5MajorE1ELSP_0ELNSO_7ScaleInE0ELSQ_0EEEEEENS4_6LayoutINS5_IJSB_SB_SB_EEENS5_IJNSA_ILi0EEESV_SV_EEEEENS5_IJNS4_10UnderscoreESY_SY_EEEEENS4_23SM90_TMA_LOAD_MULTICASTENS4_14ComposedLayoutINS4_7SwizzleILi3ELi4ELi3EEENS4_18smem_ptr_flag_bitsILi16EEENST_INS5_IJSG_SC_EEENS5_IJSB_SG_EEEEEEEvNS4_8identityENS4_13SM90_TMA_LOADENS12_IS14_S16_NST_INS5_IJSC_SG_EEENS5_IJSG_SB_EEEEEEEvS1B_EENS_8epilogue10collective18CollectiveEpilogueINS1I_23Sm100TmaWarpSpecializedILi4ELi2ELi32ELb1ELb0EEEJSH_NS5_IJNST_ISF_SB_EENST_INSA_ILi32EEESB_EEEEESI_SK_SI_SK_NS1I_6fusion15FusionCallbacksIS1M_NS1R_17LinearCombinationISI_fSI_fLNS_15FloatRoundStyleE2EEESH_S1Q_JEEENS4_5SM1004TMEM4LOAD26SM100_TMEM_LOAD_32dp32b32xES1C_NS12_INS13_ILi2ELi4ELi3EEES16_NST_INS5_IJSC_S1O_EEENS5_IJS1O_SB_EEEEEEENS4_39AutoVectorizingCopyWithAssumedAlignmentILi128EEENS4_14SM90_TMA_STOREES25_S27_S27_EEEvvEEEEvNT_6ParamsE,"aw",@nobits
	.sectionflags	@""
	.align	16
	.zero		1024


//--------------------- .nv.shared.reserved.0     --------------------------
	.section	.nv.shared.reserved.0,"aw",@nobits
	.weak		__nv_reservedSMEM_offset_0_alias
	.size		__nv_reservedSMEM_offset_0_alias, 0, 64
	.other		__nv_reservedSMEM_offset_0_alias,@"STO_CUDA_RESERVED_SHARED STV_DEFAULT"
__nv_reservedSMEM_offset_0_alias:
	.zero		0
.nv.shared.reserved.0:
	.zero		64
	.weak		__nv_reservedSMEM_tcgen05_partition
	.type		__nv_reservedSMEM_tcgen05_partition,@object
	.size		__nv_reservedSMEM_tcgen05_partition,(.L_0 - __nv_reservedSMEM_tcgen05_partition)
__nv_reservedSMEM_tcgen05_partition:
	.zero		32
.L_0:


//--------------------- .nv.global                --------------------------
	.section	.nv.global,"aw",@nobits
.nv.global:
	.type		_ZN40_INTERNAL_22adeb03_4_k_cu_fff55c60_385454cute1_E,@object
	.size		_ZN40_INTERNAL_22adeb03_4_k_cu_fff55c60_385454cute1_E,(_ZN40_INTERNAL_22adeb03_4_k_cu_fff55c60_385454cuda3std3__45__cpo6cbeginE - _ZN40_INTERNAL_22adeb03_4_k_cu_fff55c60_385454cute1_E)
_ZN40_INTERNAL_22adeb03_4_k_cu_fff55c60_385454cute1_E:
	.zero		1
	.type		_ZN40_INTERNAL_22adeb03_4_k_cu_fff55c60_385454cuda3std3__45__cpo6cbeginE,@object
	.size		_ZN40_INTERNAL_22adeb03_4_k_cu_fff55c60_385454cuda3std3__45__cpo6cbeginE,(_ZN40_INTERNAL_22adeb03_4_k_cu_fff55c60_385454cuda3std3__48in_placeE - _ZN40_INTERNAL_22adeb03_4_k_cu_fff55c60_385454cuda3std3__45__cpo6cbeginE)
_ZN40_INTERNAL_22adeb03_4_k_cu_fff55c60_385454cuda3std3__45__cpo6cbeginE:
	.zero		1
	.type		_ZN40_INTERNAL_22adeb03_4_k_cu_fff55c60_385454cuda3std3__48in_placeE,@object
	.size		_ZN40_INTERNAL_22adeb03_4_k_cu_fff55c60_385454cuda3std3__48in_placeE,(_ZN40_INTERNAL_22adeb03_4_k_cu_fff55c60_385454cuda3std6ranges3__45__cpo9iter_moveE - _ZN40_INTERNAL_22adeb03_4_k_cu_fff55c60_385454cuda3std3__48in_placeE)
_ZN40_INTERNAL_22adeb03_4_k_cu_fff55c60_385454cuda3std3__48in_placeE:
	.zero		1
	.type		_ZN40_INTERNAL_22adeb03_4_k_cu_fff55c60_385454cuda3std6ranges3__45__cpo9iter_moveE,@object
	.size		_ZN40_INTERNAL_22adeb03_4_k_cu_fff55c60_385454cuda3std6ranges3__45__cpo9iter_moveE,(_ZN40_INTERNAL_22adeb03_4_k_cu_fff55c60_385454cuda3std3__45__cpo5beginE - _ZN40_INTERNAL_22adeb03_4_k_cu_fff55c60_385454cuda3std6ranges3__45__cpo9iter_moveE)
_ZN40_INTERNAL_22adeb03_4_k_cu_fff55c60_385454cuda3std6ranges3__45__cpo9iter_moveE:
	.zero		1
	.type		_ZN40_INTERNAL_22adeb03_4_k_cu_fff55c60_385454cuda3std3__45__cpo5beginE,@object
	.size		_ZN40_INTERNAL_22adeb03_4_k_cu_fff55c60_385454cuda3std3__45__cpo5beginE,(_ZN40_INTERNAL_22adeb03_4_k_cu_fff55c60_385454cuda3std3__442_GLOBAL__N__22adeb03_4_k_cu_fff55c60_385456ignoreE - _ZN40_INTERNAL_22adeb03_4_k_cu_fff55c60_385454cuda3std3__45__cpo5beginE)
_ZN40_INTERNAL_22adeb03_4_k_cu_fff55c60_385454cuda3std3__45__cpo5beginE:
	.zero		1
	.type		_ZN40_INTERNAL_22adeb03_4_k_cu_fff55c60_385454cuda3std3__442_GLOBAL__N__22adeb03_4_k_cu_fff55c60_385456ignoreE,@object
	.size		_ZN40_INTERNAL_22adeb03_4_k_cu_fff55c60_385454cuda3std3__442_GLOBAL__N__22adeb03_4_k_cu_fff55c60_385456ignoreE,(_ZN40_INTERNAL_22adeb03_4_k_cu_fff55c60_385454cute7productE - _ZN40_INTERNAL_22adeb03_4_k_cu_fff55c60_385454cuda3std3__442_GLOBAL__N__22adeb03_4_k_cu_fff55c60_385456ignoreE)
_ZN40_INTERNAL_22adeb03_4_k_cu_fff55c60_385454cuda3std3__442_GLOBAL__N__22adeb03_4_k_cu_fff55c60_385456ignoreE:
	.zero		1
	.type		_ZN40_INTERNAL_22adeb03_4_k_cu_fff55c60_385454cute7productE,@object
	.size		_ZN40_INTERNAL_22adeb03_4_k_cu_fff55c60_385454cute7productE,(_ZN40_INTERNAL_22adeb03_4_k_cu_fff55c60_385454cuda3std3__45__cpo3endE - _ZN40_INTERNAL_22adeb03_4_k_cu_fff55c60_385454cute7productE)
_ZN40_INTERNAL_22adeb03_4_k_cu_fff55c60_385454cute7productE:
	.zero		1
	.type		_ZN40_INTERNAL_22adeb03_4_k_cu_fff55c60_385454cuda3std3__45__cpo3endE,@object
	.size		_ZN40_INTERNAL_22adeb03_4_k_cu_fff55c60_385454cuda3std3__45__cpo3endE,(_ZN40_INTERNAL_22adeb03_4_k_cu_fff55c60_385454cuda3std3__419piecewise_constructE - _ZN40_INTERNAL_22adeb03_4_k_cu_fff55c60_385454cuda3std3__45__cpo3endE)
_ZN40_INTERNAL_22adeb03_4_k_cu_fff55c60_385454cuda3std3__45__cpo3endE:
	.zero		1
	.type		_ZN40_INTERNAL_22adeb03_4_k_cu_fff55c60_385454cuda3std3__419piecewise_constructE,@object
	.size		_ZN40_INTERNAL_22adeb03_4_k_cu_fff55c60_385454cuda3std3__419piecewise_constructE,(_ZN40_INTERNAL_22adeb03_4_k_cu_fff55c60_385454cuda3std3__45__cpo4cendE - _ZN40_INTERNAL_22adeb03_4_k_cu_fff55c60_385454cuda3std3__419piecewise_constructE)
_ZN40_INTERNAL_22adeb03_4_k_cu_fff55c60_385454cuda3std3__419piecewise_constructE:
	.zero		1
	.type		_ZN40_INTERNAL_22adeb03_4_k_cu_fff55c60_385454cuda3std3__45__cpo4cendE,@object
	.size		_ZN40_INTERNAL_22adeb03_4_k_cu_fff55c60_385454cuda3std3__45__cpo4cendE,(_ZN40_INTERNAL_22adeb03_4_k_cu_fff55c60_385454cuda3std6ranges3__45__cpo4swapE - _ZN40_INTERNAL_22adeb03_4_k_cu_fff55c60_385454cuda3std3__45__cpo4cendE)
_ZN40_INTERNAL_22adeb03_4_k_cu_fff55c60_385454cuda3std3__45__cpo4cendE:
	.zero		1
	.type		_ZN40_INTERNAL_22adeb03_4_k_cu_fff55c60_385454cuda3std6ranges3__45__cpo4swapE,@object
	.size		_ZN40_INTERNAL_22adeb03_4_k_cu_fff55c60_385454cuda3std6ranges3__45__cpo4swapE,(.L_10 - _ZN40_INTERNAL_22adeb03_4_k_cu_fff55c60_385454cuda3std6ranges3__45__cpo4swapE)
_ZN40_INTERNAL_22adeb03_4_k_cu_fff55c60_385454cuda3std6ranges3__45__cpo4swapE:
	.zero		1
.L_10:


//--------------------- .nv.constant0._ZN7cutlass13device_kernelINS_4gemm6kernel13GemmUniversalIN4cute5tupleIJiiiiEEENS1_10collective13CollectiveMmaINS1_35MainloopSm100TmaUmmaWarpSpecializedILi3ELi2ELi4ENS5_IJNS4_1CILi1EEENSA_ILi8EEESB_EEEEENS5_IJNSA_ILi128EEESF_NSA_ILi64EEEEEENS_6half_tENS5_IJSB_llEEESI_NS5_IJlSB_lEEENS4_8TiledMMAINS4_8MMA_AtomIJNS4_20SM100_MMA_F16BF16_SSISI_SI_fLi128ELi128ELNS4_4UMMA5MajorE1ELSP_0ELNSO_7ScaleInE0ELSQ_0EEEEEENS4_6LayoutINS5_IJSB_SB_SB_EEENS5_IJNSA_ILi0EEESV_SV_EEEEENS5_IJNS4_10UnderscoreESY_SY_EEEEENS4_23SM90_TMA_LOAD_MULTICASTENS4_14ComposedLayoutINS4_7SwizzleILi3ELi4ELi3EEENS4_18smem_ptr_flag_bitsILi16EEENST_INS5_IJSG_SC_EEENS5_IJSB_SG_EEEEEEEvNS4_8identityENS4_13SM90_TMA_LOADENS12_IS14_S16_NST_INS5_IJSC_SG_EEENS5_IJSG_SB_EEEEEEEvS1B_EENS_8epilogue10collective18CollectiveEpilogueINS1I_23Sm100TmaWarpSpecializedILi4ELi2ELi32ELb1ELb0EEEJSH_NS5_IJNST_ISF_SB_EENST_INSA_ILi32EEESB_EEEEESI_SK_SI_SK_NS1I_6fusion15FusionCallbacksIS1M_NS1R_17LinearCombinationISI_fSI_fLNS_15FloatRoundStyleE2EEESH_S1Q_JEEENS4_5SM1004TMEM4LOAD26SM100_TMEM_LOAD_32dp32b32xES1C_NS12_INS13_ILi2ELi4ELi3EEES16_NST_INS5_IJSC_S1O_EEENS5_IJS1O_SB_EEEEEEENS4_39AutoVectorizingCopyWithAssumedAlignmentILi128EEENS4_14SM90_TMA_STOREES25_S27_S27_EEEvvEEEEvNT_6ParamsE --------------------------
	.section	.nv.constant0._ZN7cutlass13device_kernelINS_4gemm6kernel13GemmUniversalIN4cute5tupleIJiiiiEEENS1_10collective13CollectiveMmaINS1_35MainloopSm100TmaUmmaWarpSpecializedILi3ELi2ELi4ENS5_IJNS4_1CILi1EEENSA_ILi8EEESB_EEEEENS5_IJNSA_ILi128EEESF_NSA_ILi64EEEEEENS_6half_tENS5_IJSB_llEEESI_NS5_IJlSB_lEEENS4_8TiledMMAINS4_8MMA_AtomIJNS4_20SM100_MMA_F16BF16_SSISI_SI_fLi128ELi128ELNS4_4UMMA5MajorE1ELSP_0ELNSO_7ScaleInE0ELSQ_0EEEEEENS4_6LayoutINS5_IJSB_SB_SB_EEENS5_IJNSA_ILi0EEESV_SV_EEEEENS5_IJNS4_10UnderscoreESY_SY_EEEEENS4_23SM90_TMA_LOAD_MULTICASTENS4_14ComposedLayoutINS4_7SwizzleILi3ELi4ELi3EEENS4_18smem_ptr_flag_bitsILi16EEENST_INS5_IJSG_SC_EEENS5_IJSB_SG_EEEEEEEvNS4_8identityENS4_13SM90_TMA_LOADENS12_IS14_S16_NST_INS5_IJSC_SG_EEENS5_IJSG_SB_EEEEEEEvS1B_EENS_8epilogue10collective18CollectiveEpilogueINS1I_23Sm100TmaWarpSpecializedILi4ELi2ELi32ELb1ELb0EEEJSH_NS5_IJNST_ISF_SB_EENST_INSA_ILi32EEESB_EEEEESI_SK_SI_SK_NS1I_6fusion15FusionCallbacksIS1M_NS1R_17LinearCombinationISI_fSI_fLNS_15FloatRoundStyleE2EEESH_S1Q_JEEENS4_5SM1004TMEM4LOAD26SM100_TMEM_LOAD_32dp32b32xES1C_NS12_INS13_ILi2ELi4ELi3EEES16_NST_INS5_IJSC_S1O_EEENS5_IJS1O_SB_EEEEEEENS4_39AutoVectorizingCopyWithAssumedAlignmentILi128EEENS4_14SM90_TMA_STOREES25_S27_S27_EEEvvEEEEvNT_6ParamsE,"a",@progbits
	.sectionflags	@""
	.align	4
.nv.constant0._ZN7cutlass13device_kernelINS_4gemm6kernel13GemmUniversalIN4cute5tupleIJiiiiEEENS1_10collective13CollectiveMmaINS1_35MainloopSm100TmaUmmaWarpSpecializedILi3ELi2ELi4ENS5_IJNS4_1CILi1EEENSA_ILi8EEESB_EEEEENS5_IJNSA_ILi128EEESF_NSA_ILi64EEEEEENS_6half_tENS5_IJSB_llEEESI_NS5_IJlSB_lEEENS4_8TiledMMAINS4_8MMA_AtomIJNS4_20SM100_MMA_F16BF16_SSISI_SI_fLi128ELi128ELNS4_4UMMA5MajorE1ELSP_0ELNSO_7ScaleInE0ELSQ_0EEEEEENS4_6LayoutINS5_IJSB_SB_SB_EEENS5_IJNSA_ILi0EEESV_SV_EEEEENS5_IJNS4_10UnderscoreESY_SY_EEEEENS4_23SM90_TMA_LOAD_MULTICASTENS4_14ComposedLayoutINS4_7SwizzleILi3ELi4ELi3EEENS4_18smem_ptr_flag_bitsILi16EEENST_INS5_IJSG_SC_EEENS5_IJSB_SG_EEEEEEEvNS4_8identityENS4_13SM90_TMA_LOADENS12_IS14_S16_NST_INS5_IJSC_SG_EEENS5_IJSG_SB_EEEEEEEvS1B_EENS_8epilogue10collective18CollectiveEpilogueINS1I_23Sm100TmaWarpSpecializedILi4ELi2ELi32ELb1ELb0EEEJSH_NS5_IJNST_ISF_SB_EENST_INSA_ILi32EEESB_EEEEESI_SK_SI_SK_NS1I_6fusion15FusionCallbacksIS1M_NS1R_17LinearCombinationISI_fSI_fLNS_15FloatRoundStyleE2EEESH_S1Q_JEEENS4_5SM1004TMEM4LOAD26SM100_TMEM_LOAD_32dp32b32xES1C_NS12_INS13_ILi2ELi4ELi3EEES16_NST_INS5_IJSC_S1O_EEENS5_IJS1O_SB_EEEEEEENS4_39AutoVectorizingCopyWithAssumedAlignmentILi128EEENS4_14SM90_TMA_STOREES25_S27_S27_EEEvvEEEEvNT_6ParamsE:
	.zero		2944


//--------------------- SYMBOLS --------------------------

	.type		.nv.reservedSmem.offset0,@object
	.size		.nv.reservedSmem.offset0,0x4
	.type		.nv.reservedSmem.cap,@object
	.size		.nv.reservedSmem.cap,0x4
	.type		__assertfail,@function
